// auto-generated by cutlass_sweep.gemm — config: {"arch": "sm_90", "cluster_m": 1, "cluster_n": 1, "dtype": "int8", "dtype_b": "int8", "layout": "nt", "stages": 3, "tile_k": 64, "tile_m": 256, "tile_n": 128}
#include "cutlass/cutlass.h"
#include "cutlass/gemm/collective/collective_builder.hpp"
#include "cutlass/gemm/device/gemm_universal_adapter.h"
#include "cutlass/gemm/kernel/gemm_universal.hpp"
#include "cutlass/epilogue/collective/collective_builder.hpp"

using ElemA = int8_t;
using ElemB = int8_t;
using ElemCD = int8_t;
using Acc  = int32_t;
using TileShape    = cute::Shape<cute::_256, cute::_128, cute::_64>;
using ClusterShape = cute::Shape<cute::_1, cute::_1, cute::_1>;

using CollectiveEpilogue = typename cutlass::epilogue::collective::CollectiveBuilder<
    cutlass::arch::Sm90, cutlass::arch::OpClassTensorOp,
    TileShape, ClusterShape,
    cutlass::epilogue::collective::EpilogueTileAuto,
    Acc, Acc,
    ElemCD, cutlass::layout::RowMajor, 128 / cutlass::sizeof_bits<ElemCD>::value,
    ElemCD, cutlass::layout::RowMajor, 128 / cutlass::sizeof_bits<ElemCD>::value,
    cutlass::epilogue::collective::EpilogueScheduleAuto
  >::CollectiveOp;

using CollectiveMainloop = typename cutlass::gemm::collective::CollectiveBuilder<
    cutlass::arch::Sm90, cutlass::arch::OpClassTensorOp,
    ElemA, cutlass::layout::RowMajor, 128 / cutlass::sizeof_bits<ElemA>::value,
    ElemB, cutlass::layout::ColumnMajor, 128 / cutlass::sizeof_bits<ElemB>::value,
    Acc,
    TileShape, ClusterShape,
    cutlass::gemm::collective::StageCount<3>,
    cutlass::gemm::collective::KernelScheduleAuto
  >::CollectiveOp;

using GemmKernel = cutlass::gemm::kernel::GemmUniversal<
    cute::Shape<int,int,int,int>,
    CollectiveMainloop,
    CollectiveEpilogue
>;
using Gemm = cutlass::gemm::device::GemmUniversalAdapter<GemmKernel>;

// Force the device kernel symbol into the cubin without needing a host main.
auto* _anchor = &cutlass::device_kernel<GemmKernel>;


// ===== COMPILED SASS (sm_90a) =====

	.target	sm_90a

	.elftype	@"ET_EXEC"


//--------------------- .note.nv.tkinfo           --------------------------
	.section	.note.nv.tkinfo,"",@"SHT_NOTE"
	.sectionflags	@"SHF_NOTE_NV_TKINFO"
	.tkinfo
        /*0018*/ 	.word	0x00000002
        /*0030*/ 	.string	""
        /*0030*/ 	.string	"ptxas"
        /*0030*/ 	.string	"Cuda compilation tools, release 13.0, V13.0.88"
        /*0030*/ 	.string	"Build cuda_13.0.r13.0/compiler.36424714_0"
        /*0030*/ 	.string	"-arch sm_90a -m 64 "



//--------------------- .note.nv.cuinfo           --------------------------
	.section	.note.nv.cuinfo,"",@"SHT_NOTE"
	.sectionflags	@"SHF_NOTE_NV_CUINFO"
        /*0018*/ 	.short	0x0002
        /*001a*/ 	.short	0x005a
        /*001c*/ 	.short	0x0082
	.zero		2


//--------------------- .nv.info                  --------------------------
	.section	.nv.info,"",@"SHT_CUDA_INFO"
	.align	4


	//----- nvinfo : EIATTR_REGCOUNT
	.align		4
        /*0000*/ 	.byte	0x04, 0x2f
        /*0002*/ 	.short	(.L_15 - .L_14)
	.align		4
.L_14:
        /*0004*/ 	.word	index@(_ZN7cutlass13device_kernelINS_4gemm6kernel13GemmUniversalIN4cute5tupleIJiiiiEEENS1_10collective13CollectiveMmaINS1_34MainloopSm90TmaGmmaWarpSpecializedILi3ENS5_IJNS4_1CILi1EEESB_SB_EEENS1_35KernelTmaWarpSpecializedCooperativeEEENS5_IJNSA_ILi256EEENSA_ILi128EEENSA_ILi64EEEEEEaNS5_IJlSB_lEEEaSJ_NS4_8TiledMMAINS4_8MMA_AtomIJNS4_4SM904GMMA27MMA_64x128x32_S32S8S8_SS_TNEEEENS4_6LayoutINS5_IJNSA_ILi2EEESB_SB_EEENS5_IJSB_NSA_ILi0EEEST_EEEEENS5_IJNS4_10UnderscoreESW_SW_EEEEENS4_13SM90_TMA_LOADENS4_14ComposedLayoutINS4_7SwizzleILi2ELi4ELi3EEENS4_18smem_ptr_flag_bitsILi8EEENSQ_INS5_IJNSA_ILi8EEESH_EEENS5_IJSH_SB_EEEEEEEvNS4_8identityESZ_S19_vS1A_EENS_8epilogue10collective6detail29Sm90TmaWarpSpecializedAdapterINS1D_15DefaultEpilogueIaSJ_SJ_NS1C_6thread17LinearCombinationIaLi1EiiLNS1H_9ScaleType4KindE0ELNS_15FloatRoundStyleE2EaEENS1_15EpilogueDefaultEEEEEvvEEEEvNT_6ParamsE)
        /*0008*/ 	.word	0x000000a8


	//----- nvinfo : EIATTR_FRAME_SIZE
	.align		4
.L_15:
        /*000c*/ 	.byte	0x04, 0x11
        /*000e*/ 	.short	(.L_17 - .L_16)
	.align		4
.L_16:
        /*0010*/ 	.word	index@(_ZN7cutlass13device_kernelINS_4gemm6kernel13GemmUniversalIN4cute5tupleIJiiiiEEENS1_10collective13CollectiveMmaINS1_34MainloopSm90TmaGmmaWarpSpecializedILi3ENS5_IJNS4_1CILi1EEESB_SB_EEENS1_35KernelTmaWarpSpecializedCooperativeEEENS5_IJNSA_ILi256EEENSA_ILi128EEENSA_ILi64EEEEEEaNS5_IJlSB_lEEEaSJ_NS4_8TiledMMAINS4_8MMA_AtomIJNS4_4SM904GMMA27MMA_64x128x32_S32S8S8_SS_TNEEEENS4_6LayoutINS5_IJNSA_ILi2EEESB_SB_EEENS5_IJSB_NSA_ILi0EEEST_EEEEENS5_IJNS4_10UnderscoreESW_SW_EEEEENS4_13SM90_TMA_LOADENS4_14ComposedLayoutINS4_7SwizzleILi2ELi4ELi3EEENS4_18smem_ptr_flag_bitsILi8EEENSQ_INS5_IJNSA_ILi8EEESH_EEENS5_IJSH_SB_EEEEEEEvNS4_8identityESZ_S19_vS1A_EENS_8epilogue10collective6detail29Sm90TmaWarpSpecializedAdapterINS1D_15DefaultEpilogueIaSJ_SJ_NS1C_6thread17LinearCombinationIaLi1EiiLNS1H_9ScaleType4KindE0ELNS_15FloatRoundStyleE2EaEENS1_15EpilogueDefaultEEEEEvvEEEEvNT_6ParamsE)
        /*0014*/ 	.word	0x00000000


	//----- nvinfo : EIATTR_MIN_STACK_SIZE
	.align		4
.L_17:
        /*0018*/ 	.byte	0x04, 0x12
        /*001a*/ 	.short	(.L_19 - .L_18)
	.align		4
.L_18:
        /*001c*/ 	.word	index@(_ZN7cutlass13device_kernelINS_4gemm6kernel13GemmUniversalIN4cute5tupleIJiiiiEEENS1_10collective13CollectiveMmaINS1_34MainloopSm90TmaGmmaWarpSpecializedILi3ENS5_IJNS4_1CILi1EEESB_SB_EEENS1_35KernelTmaWarpSpecializedCooperativeEEENS5_IJNSA_ILi256EEENSA_ILi128EEENSA_ILi64EEEEEEaNS5_IJlSB_lEEEaSJ_NS4_8TiledMMAINS4_8MMA_AtomIJNS4_4SM904GMMA27MMA_64x128x32_S32S8S8_SS_TNEEEENS4_6LayoutINS5_IJNSA_ILi2EEESB_SB_EEENS5_IJSB_NSA_ILi0EEEST_EEEEENS5_IJNS4_10UnderscoreESW_SW_EEEEENS4_13SM90_TMA_LOADENS4_14ComposedLayoutINS4_7SwizzleILi2ELi4ELi3EEENS4_18smem_ptr_flag_bitsILi8EEENSQ_INS5_IJNSA_ILi8EEESH_EEENS5_IJSH_SB_EEEEEEEvNS4_8identityESZ_S19_vS1A_EENS_8epilogue10collective6detail29Sm90TmaWarpSpecializedAdapterINS1D_15DefaultEpilogueIaSJ_SJ_NS1C_6thread17LinearCombinationIaLi1EiiLNS1H_9ScaleType4KindE0ELNS_15FloatRoundStyleE2EaEENS1_15EpilogueDefaultEEEEEvvEEEEvNT_6ParamsE)
        /*0020*/ 	.word	0x00000000
.L_19:


//--------------------- .nv.compat                --------------------------
	.section	.nv.compat,"",@"SHT_CUDA_COMPAT_INFO"
	.align	4
        /*0000*/ 	.byte	0x02, 0x09, 0x01, 0x00, 0x02, 0x02, 0x04, 0x00, 0x02, 0x05, 0x05, 0x00, 0x03, 0x07, 0x01, 0x01
        /*0010*/ 	.byte	0x02, 0x03, 0x01, 0x00, 0x02, 0x06, 0x01, 0x00, 0x04, 0x0b, 0x08, 0x00, 0x00, 0x00, 0x00, 0x00
        /*0020*/ 	.byte	0x00, 0x00, 0x00, 0x00


//--------------------- .nv.info._ZN7cutlass13device_kernelINS_4gemm6kernel13GemmUniversalIN4cute5tupleIJiiiiEEENS1_10collective13CollectiveMmaINS1_34MainloopSm90TmaGmmaWarpSpecializedILi3ENS5_IJNS4_1CILi1EEESB_SB_EEENS1_35KernelTmaWarpSpecializedCooperativeEEENS5_IJNSA_ILi256EEENSA_ILi128EEENSA_ILi64EEEEEEaNS5_IJlSB_lEEEaSJ_NS4_8TiledMMAINS4_8MMA_AtomIJNS4_4SM904GMMA27MMA_64x128x32_S32S8S8_SS_TNEEEENS4_6LayoutINS5_IJNSA_ILi2EEESB_SB_EEENS5_IJSB_NSA_ILi0EEEST_EEEEENS5_IJNS4_10UnderscoreESW_SW_EEEEENS4_13SM90_TMA_LOADENS4_14ComposedLayoutINS4_7SwizzleILi2ELi4ELi3EEENS4_18smem_ptr_flag_bitsILi8EEENSQ_INS5_IJNSA_ILi8EEESH_EEENS5_IJSH_SB_EEEEEEEvNS4_8identityESZ_S19_vS1A_EENS_8epilogue10collective6detail29Sm90TmaWarpSpecializedAdapterINS1D_15DefaultEpilogueIaSJ_SJ_NS1C_6thread17LinearCombinationIaLi1EiiLNS1H_9ScaleType4KindE0ELNS_15FloatRoundStyleE2EaEENS1_15EpilogueDefaultEEEEEvvEEEEvNT_6ParamsE --------------------------
	.section	.nv.info._ZN7cutlass13device_kernelINS_4gemm6kernel13GemmUniversalIN4cute5tupleIJiiiiEEENS1_10collective13CollectiveMmaINS1_34MainloopSm90TmaGmmaWarpSpecializedILi3ENS5_IJNS4_1CILi1EEESB_SB_EEENS1_35KernelTmaWarpSpecializedCooperativeEEENS5_IJNSA_ILi256EEENSA_ILi128EEENSA_ILi64EEEEEEaNS5_IJlSB_lEEEaSJ_NS4_8TiledMMAINS4_8MMA_AtomIJNS4_4SM904GMMA27MMA_64x128x32_S32S8S8_SS_TNEEEENS4_6LayoutINS5_IJNSA_ILi2EEESB_SB_EEENS5_IJSB_NSA_ILi0EEEST_EEEEENS5_IJNS4_10UnderscoreESW_SW_EEEEENS4_13SM90_TMA_LOADENS4_14ComposedLayoutINS4_7SwizzleILi2ELi4ELi3EEENS4_18smem_ptr_flag_bitsILi8EEENSQ_INS5_IJNSA_ILi8EEESH_EEENS5_IJSH_SB_EEEEEEEvNS4_8identityESZ_S19_vS1A_EENS_8epilogue10collective6detail29Sm90TmaWarpSpecializedAdapterINS1D_15DefaultEpilogueIaSJ_SJ_NS1C_6thread17LinearCombinationIaLi1EiiLNS1H_9ScaleType4KindE0ELNS_15FloatRoundStyleE2EaEENS1_15EpilogueDefaultEEEEEvvEEEEvNT_6ParamsE,"",@"SHT_CUDA_INFO"
	.sectionflags	@""
	.align	4


	//----- nvinfo : EIATTR_CUDA_API_VERSION
	.align		4
        /*0000*/ 	.byte	0x04, 0x37
        /*0002*/ 	.short	(.L_21 - .L_20)
.L_20:
        /*0004*/ 	.word	0x00000082


	//----- nvinfo : EIATTR_KPARAM_INFO
	.align		4
.L_21:
        /*0008*/ 	.byte	0x04, 0x17
        /*000a*/ 	.short	(.L_23 - .L_22)
.L_22:
        /*000c*/ 	.word	0x00000000
        /*0010*/ 	.short	0x0000
        /*0012*/ 	.short	0x0070
        /*0014*/ 	.byte	0x00, 0xf0, 0x01, 0x10


	//----- nvinfo : EIATTR_SPARSE_MMA_MASK
	.align		4
.L_23:
        /*0018*/ 	.byte	0x03, 0x50
        /*001a*/ 	.short	0x0000


	//----- nvinfo : EIATTR_MAXREG_COUNT
	.align		4
        /*001c*/ 	.byte	0x03, 0x1b
        /*001e*/ 	.short	0x00a8


	//----- nvinfo : EIATTR_NUM_BARRIERS
	.align		4
        /*0020*/ 	.byte	0x02, 0x4c
        /*0022*/ 	.byte	0x01
	.zero		1


	//----- nvinfo : EIATTR_EXTERNS
	.align		4
        /*0024*/ 	.byte	0x04, 0x0f
        /*0026*/ 	.short	(.L_25 - .L_24)


	//   ....[0]....
	.align		4
.L_24:
        /*0028*/ 	.word	index@(__assertfail)


	//----- nvinfo : EIATTR_MERCURY_ISA_VERSION
	.align		4
.L_25:
        /*002c*/ 	.byte	0x03, 0x5f
        /*002e*/ 	.short	0x0101


	//----- nvinfo : EIATTR_INT_WARP_WIDE_INSTR_OFFSETS
	.align		4
        /*0030*/ 	.byte	0x04, 0x31
        /*0032*/ 	.short	(.L_27 - .L_26)


	//   ....[0]....
.L_26:
        /*0034*/ 	.word	0x00000390


	//   ....[1]....
        /*0038*/ 	.word	0x000003c0


	//   ....[2]....
        /*003c*/ 	.word	0x000004a0


	//----- nvinfo : EIATTR_COOP_GROUP_MASK_REGIDS
	.align		4
.L_27:
        /*0040*/ 	.byte	0x04, 0x29
        /*0042*/ 	.short	(.L_29 - .L_28)


	//   ....[0]....
.L_28:
        /*0044*/ 	.word	0xffffffff


	//   ....[1]....
        /*0048*/ 	.word	0xffffffff


	//   ....[2]....
        /*004c*/ 	.word	0xffffffff


	//   ....[3]....
        /*0050*/ 	.word	0xffffffff


	//   ....[4]....
        /*0054*/ 	.word	0xffffffff


	//----- nvinfo : EIATTR_COOP_GROUP_INSTR_OFFSETS
	.align		4
.L_29:
        /*0058*/ 	.byte	0x04, 0x28
        /*005a*/ 	.short	(.L_31 - .L_30)


	//   ....[0]....
.L_30:
        /*005c*/ 	.word	0x00000060


	//   ....[1]....
        /*0060*/ 	.word	0x00000070


	//   ....[2]....
        /*0064*/ 	.word	0x00000130


	//   ....[3]....
        /*0068*/ 	.word	0x000002a0


	//   ....[4]....
        /*006c*/ 	.word	0x00000f50


	//----- nvinfo : EIATTR_REG_RECONFIG
	.align		4
.L_31:
        /*0070*/ 	.byte	0x01, 0x54
	.zero		2


	//----- nvinfo : EIATTR_SYSCALL_OFFSETS
	.align		4
        /*0074*/ 	.byte	0x04, 0x46
        /*0076*/ 	.short	(.L_33 - .L_32)


	//   ....[0]....
.L_32:
        /*0078*/ 	.word	0x00001120


	//----- nvinfo : EIATTR_MBARRIER_INSTR_OFFSETS
	.align		4
.L_33:
        /*007c*/ 	.byte	0x04, 0x39
        /*007e*/ 	.short	(.L_35 - .L_34)


	//   ....[0]....
.L_34:
        /*0080*/ 	.word	0x00000230
        /*0084*/ 	.word	0x000000ff
        /*0088*/ 	.word	0x00000000
        /*008c*/ 	.short	0x0100
        /*008e*/ 	.byte	0x08
	.zero		1


	//   ....[1]....
        /*0090*/ 	.word	0x00000240
        /*0094*/ 	.word	0x000000ff
        /*0098*/ 	.word	0x00000018
        /*009c*/ 	.short	0x0100
        /*009e*/ 	.byte	0x08
	.zero		1


	//   ....[2]....
        /*00a0*/ 	.word	0x00000250
        /*00a4*/ 	.word	0x000000ff
        /*00a8*/ 	.word	0x00000008
        /*00ac*/ 	.short	0x0100
        /*00ae*/ 	.byte	0x08
	.zero		1


	//   ....[3]....
        /*00b0*/ 	.word	0x00000260
        /*00b4*/ 	.word	0x000000ff
        /*00b8*/ 	.word	0x00000020
        /*00bc*/ 	.short	0x0100
        /*00be*/ 	.byte	0x08
	.zero		1


	//   ....[4]....
        /*00c0*/ 	.word	0x00000270
        /*00c4*/ 	.word	0x000000ff
        /*00c8*/ 	.word	0x00000010
        /*00cc*/ 	.short	0x0100
        /*00ce*/ 	.byte	0x08
	.zero		1


	//   ....[5]....
        /*00d0*/ 	.word	0x00000280
        /*00d4*/ 	.word	0x000000ff
        /*00d8*/ 	.word	0x00000028
        /*00dc*/ 	.short	0x0100
        /*00de*/ 	.byte	0x08
	.zero		1


	//   ....[6]....
        /*00e0*/ 	.word	0x00000510
        /*00e4*/ 	.word	0x000000ff
        /*00e8*/ 	.word	0x00000040
        /*00ec*/ 	.short	0x0100
        /*00ee*/ 	.byte	0x06
	.zero		1


	//   ....[7]....
        /*00f0*/ 	.word	0x00000570
        /*00f4*/ 	.word	0x000000ff
        /*00f8*/ 	.word	0x00000048
        /*00fc*/ 	.short	0x0100
        /*00fe*/ 	.byte	0x06
	.zero		1


	//   ....[8]....
        /*0100*/ 	.word	0x000011f0
        /*0104*/ 	.word	0x00000003
        /*0108*/ 	.word	0x00000000
        /*010c*/ 	.short	0x010a
        /*010e*/ 	.byte	0x3f
	.zero		1


	//   ....[9]....
        /*0110*/ 	.word	0x00001230
        /*0114*/ 	.word	0x00000003
        /*0118*/ 	.word	0x00000000
        /*011c*/ 	.short	0x010a
        /*011e*/ 	.byte	0x3f
	.zero		1


	//   ....[10]....
        /*0120*/ 	.word	0x000015b0
        /*0124*/ 	.word	0x00000005
        /*0128*/ 	.word	0x00000000
        /*012c*/ 	.short	0x010a
        /*012e*/ 	.byte	0x3f
	.zero		1


	//   ....[11]....
        /*0130*/ 	.word	0x000015f0
        /*0134*/ 	.word	0x00000005
        /*0138*/ 	.word	0x00000000
        /*013c*/ 	.short	0x010a
        /*013e*/ 	.byte	0x3f
	.zero		1


	//   ....[12]....
        /*0140*/ 	.word	0x00001810
        /*0144*/ 	.word	0x00000004
        /*0148*/ 	.word	0x00000000
        /*014c*/ 	.short	0x0101
        /*014e*/ 	.byte	0x3f
	.zero		1


	//   ....[13]....
        /*0150*/ 	.word	0x000019f0
        /*0154*/ 	.word	0x00000000
        /*0158*/ 	.word	0x00000000
        /*015c*/ 	.short	0x0101
        /*015e*/ 	.byte	0x3f
	.zero		1


	//   ....[14]....
        /*0160*/ 	.word	0x000090c0
        /*0164*/ 	.word	0x0000000e
        /*0168*/ 	.word	0x00000018
        /*016c*/ 	.short	0x010a
        /*016e*/ 	.byte	0x3f
	.zero		1


	//   ....[15]....
        /*0170*/ 	.word	0x00009440
        /*0174*/ 	.word	0x00000006
        /*0178*/ 	.word	0x00000048
        /*017c*/ 	.short	0x0101
        /*017e*/ 	.byte	0x3f
	.zero		1


	//   ....[16]....
        /*0180*/ 	.word	0x00009b70
        /*0184*/ 	.word	0x00000007
        /*0188*/ 	.word	0x00000000
        /*018c*/ 	.short	0x010a
        /*018e*/ 	.byte	0x3f
	.zero		1


	//   ....[17]....
        /*0190*/ 	.word	0x00009bf0
        /*0194*/ 	.word	0x00000009
        /*0198*/ 	.word	0x00000000
        /*019c*/ 	.short	0x010a
        /*019e*/ 	.byte	0x3f
	.zero		1


	//   ....[18]....
        /*01a0*/ 	.word	0x00009c80
        /*01a4*/ 	.word	0x00000003
        /*01a8*/ 	.word	0x00000000
        /*01ac*/ 	.short	0x010a
        /*01ae*/ 	.byte	0x3f
	.zero		1


	//   ....[19]....
        /*01b0*/ 	.word	0x00009ce0
        /*01b4*/ 	.word	0x00000003
        /*01b8*/ 	.word	0x00000000
        /*01bc*/ 	.short	0x010a
        /*01be*/ 	.byte	0x3f
	.zero		1


	//   ....[20]....
        /*01c0*/ 	.word	0x00009d30
        /*01c4*/ 	.word	0x00000005
        /*01c8*/ 	.word	0x00000000
        /*01cc*/ 	.short	0x010a
        /*01ce*/ 	.byte	0x3f
	.zero		1


	//   ....[21]....
        /*01d0*/ 	.word	0x00009e00
        /*01d4*/ 	.word	0x0000000e
        /*01d8*/ 	.word	0x00000018
        /*01dc*/ 	.short	0x010a
        /*01de*/ 	.byte	0x3f
	.zero		1


	//   ....[22]....
        /*01e0*/ 	.word	0x00009ed0
        /*01e4*/ 	.word	0x00000007
        /*01e8*/ 	.word	0x00000000
        /*01ec*/ 	.short	0x010a
        /*01ee*/ 	.byte	0x3f
	.zero		1


	//   ....[23]....
        /*01f0*/ 	.word	0x00009f20
        /*01f4*/ 	.word	0x00000009
        /*01f8*/ 	.word	0x00000000
        /*01fc*/ 	.short	0x010a
        /*01fe*/ 	.byte	0x3f
	.zero		1


	//----- nvinfo : EIATTR_NUM_MBARRIERS
	.align		4
.L_35:
        /*0200*/ 	.byte	0x03, 0x38
        /*0202*/ 	.short	0x0008


	//----- nvinfo : EIATTR_EXIT_INSTR_OFFSETS
	.align		4
        /*0204*/ 	.byte	0x04, 0x1c
        /*0206*/ 	.short	(.L_37 - .L_36)


	//   ....[0]....
.L_36:
        /*0208*/ 	.word	0x000005c0


	//   ....[1]....
        /*020c*/ 	.word	0x00000e90


	//   ....[2]....
        /*0210*/ 	.word	0x00008730


	//   ....[3]....
        /*0214*/ 	.word	0x00008d60


	//   ....[4]....
        /*0218*/ 	.word	0x00009cd0


	//----- nvinfo : EIATTR_MAX_THREADS
	.align		4
.L_37:
        /*021c*/ 	.byte	0x04, 0x05
        /*021e*/ 	.short	(.L_39 - .L_38)
.L_38:
        /*0220*/ 	.word	0x00000180
        /*0224*/ 	.word	0x00000001
        /*0228*/ 	.word	0x00000001


	//----- nvinfo : EIATTR_CRS_STACK_SIZE
	.align		4
.L_39:
        /*022c*/ 	.byte	0x04, 0x1e
        /*022e*/ 	.short	(.L_41 - .L_40)
.L_40:
        /*0230*/ 	.word	0x00000000


	//----- nvinfo : EIATTR_CBANK_PARAM_SIZE
	.align		4
.L_41:
        /*0234*/ 	.byte	0x03, 0x19
        /*0236*/ 	.short	0x0470


	//----- nvinfo : EIATTR_PARAM_CBANK
	.align		4
        /*0238*/ 	.byte	0x04, 0x0a
        /*023a*/ 	.short	(.L_43 - .L_42)
	.align		4
.L_42:
        /*023c*/ 	.word	index@(.nv.constant0._ZN7cutlass13device_kernelINS_4gemm6kernel13GemmUniversalIN4cute5tupleIJiiiiEEENS1_10collective13CollectiveMmaINS1_34MainloopSm90TmaGmmaWarpSpecializedILi3ENS5_IJNS4_1CILi1EEESB_SB_EEENS1_35KernelTmaWarpSpecializedCooperativeEEENS5_IJNSA_ILi256EEENSA_ILi128EEENSA_ILi64EEEEEEaNS5_IJlSB_lEEEaSJ_NS4_8TiledMMAINS4_8MMA_AtomIJNS4_4SM904GMMA27MMA_64x128x32_S32S8S8_SS_TNEEEENS4_6LayoutINS5_IJNSA_ILi2EEESB_SB_EEENS5_IJSB_NSA_ILi0EEEST_EEEEENS5_IJNS4_10UnderscoreESW_SW_EEEEENS4_13SM90_TMA_LOADENS4_14ComposedLayoutINS4_7SwizzleILi2ELi4ELi3EEENS4_18smem_ptr_flag_bitsILi8EEENSQ_INS5_IJNSA_ILi8EEESH_EEENS5_IJSH_SB_EEEEEEEvNS4_8identityESZ_S19_vS1A_EENS_8epilogue10collective6detail29Sm90TmaWarpSpecializedAdapterINS1D_15DefaultEpilogueIaSJ_SJ_NS1C_6thread17LinearCombinationIaLi1EiiLNS1H_9ScaleType4KindE0ELNS_15FloatRoundStyleE2EaEENS1_15EpilogueDefaultEEEEEvvEEEEvNT_6ParamsE)
        /*0240*/ 	.short	0x0210
        /*0242*/ 	.short	0x0470


	//----- nvinfo : EIATTR_SW_WAR
	.align		4
.L_43:
        /*0244*/ 	.byte	0x04, 0x36
        /*0246*/ 	.short	(.L_45 - .L_44)
.L_44:
        /*0248*/ 	.word	0x00000008
.L_45:


//--------------------- .nv.callgraph             --------------------------
	.section	.nv.callgraph,"",@"SHT_CUDA_CALLGRAPH"
	.align	4
	.sectionentsize	8
	.align		4
        /*0000*/ 	.word	0x00000000
	.align		4
        /*0004*/ 	.word	0xffffffff
	.align		4
        /*0008*/ 	.word	index@(_ZN7cutlass13device_kernelINS_4gemm6kernel13GemmUniversalIN4cute5tupleIJiiiiEEENS1_10collective13CollectiveMmaINS1_34MainloopSm90TmaGmmaWarpSpecializedILi3ENS5_IJNS4_1CILi1EEESB_SB_EEENS1_35KernelTmaWarpSpecializedCooperativeEEENS5_IJNSA_ILi256EEENSA_ILi128EEENSA_ILi64EEEEEEaNS5_IJlSB_lEEEaSJ_NS4_8TiledMMAINS4_8MMA_AtomIJNS4_4SM904GMMA27MMA_64x128x32_S32S8S8_SS_TNEEEENS4_6LayoutINS5_IJNSA_ILi2EEESB_SB_EEENS5_IJSB_NSA_ILi0EEEST_EEEEENS5_IJNS4_10UnderscoreESW_SW_EEEEENS4_13SM90_TMA_LOADENS4_14ComposedLayoutINS4_7SwizzleILi2ELi4ELi3EEENS4_18smem_ptr_flag_bitsILi8EEENSQ_INS5_IJNSA_ILi8EEESH_EEENS5_IJSH_SB_EEEEEEEvNS4_8identityESZ_S19_vS1A_EENS_8epilogue10collective6detail29Sm90TmaWarpSpecializedAdapterINS1D_15DefaultEpilogueIaSJ_SJ_NS1C_6thread17LinearCombinationIaLi1EiiLNS1H_9ScaleType4KindE0ELNS_15FloatRoundStyleE2EaEENS1_15EpilogueDefaultEEEEEvvEEEEvNT_6ParamsE)
	.align		4
        /*000c*/ 	.word	index@(__assertfail)
	.align		4
        /*0010*/ 	.word	0x00000000
	.align		4
        /*0014*/ 	.word	0xfffffffe
	.align		4
        /*0018*/ 	.word	0x00000000
	.align		4
        /*001c*/ 	.word	0xfffffffd
	.align		4
        /*0020*/ 	.word	0x00000000
	.align		4
        /*0024*/ 	.word	0xfffffffc


//--------------------- .nv.constant4             --------------------------
	.section	.nv.constant4,"a",@progbits
	.align	8
	.align		8
.nv.constant4:
        /*0000*/ 	.dword	__assertfail
	.align		8
        /*0008*/ 	.dword	__unnamed_1
	.align		8
        /*0010*/ 	.dword	_ZN40_INTERNAL_5ed33a53_4_k_cu_5c2dde54_292634cuda3std3__45__cpo5beginE
	.align		8
        /*0018*/ 	.dword	_ZN40_INTERNAL_5ed33a53_4_k_cu_5c2dde54_292634cuda3std3__45__cpo3endE
	.align		8
        /*0020*/ 	.dword	_ZN40_INTERNAL_5ed33a53_4_k_cu_5c2dde54_292634cuda3std3__45__cpo6cbeginE
	.align		8
        /*0028*/ 	.dword	_ZN40_INTERNAL_5ed33a53_4_k_cu_5c2dde54_292634cuda3std3__45__cpo4cendE
	.align		8
        /*0030*/ 	.dword	_ZN40_INTERNAL_5ed33a53_4_k_cu_5c2dde54_292634cuda3std3__442_GLOBAL__N__5ed33a53_4_k_cu_5c2dde54_292636ignoreE
	.align		8
        /*0038*/ 	.dword	_ZN40_INTERNAL_5ed33a53_4_k_cu_5c2dde54_292634cuda3std3__419piecewise_constructE
	.align		8
        /*0040*/ 	.dword	_ZN40_INTERNAL_5ed33a53_4_k_cu_5c2dde54_292634cuda3std3__48in_placeE
	.align		8
        /*0048*/ 	.dword	_ZN40_INTERNAL_5ed33a53_4_k_cu_5c2dde54_292634cuda3std6ranges3__45__cpo4swapE
	.align		8
        /*0050*/ 	.dword	_ZN40_INTERNAL_5ed33a53_4_k_cu_5c2dde54_292634cuda3std6ranges3__45__cpo9iter_moveE
	.align		8
        /*0058*/ 	.dword	_ZN40_INTERNAL_5ed33a53_4_k_cu_5c2dde54_292634cute7productE
	.align		8
        /*0060*/ 	.dword	_ZN40_INTERNAL_5ed33a53_4_k_cu_5c2dde54_292634cute1_E
	.align		8
        /*0068*/ 	.dword	$str$22
	.align		8
        /*0070*/ 	.dword	$str$23


//--------------------- .text._ZN7cutlass13device_kernelINS_4gemm6kernel13GemmUniversalIN4cute5tupleIJiiiiEEENS1_10collective13CollectiveMmaINS1_34MainloopSm90TmaGmmaWarpSpecializedILi3ENS5_IJNS4_1CILi1EEESB_SB_EEENS1_35KernelTmaWarpSpecializedCooperativeEEENS5_IJNSA_ILi256EEENSA_ILi128EEENSA_ILi64EEEEEEaNS5_IJlSB_lEEEaSJ_NS4_8TiledMMAINS4_8MMA_AtomIJNS4_4SM904GMMA27MMA_64x128x32_S32S8S8_SS_TNEEEENS4_6LayoutINS5_IJNSA_ILi2EEESB_SB_EEENS5_IJSB_NSA_ILi0EEEST_EEEEENS5_IJNS4_10UnderscoreESW_SW_EEEEENS4_13SM90_TMA_LOADENS4_14ComposedLayoutINS4_7SwizzleILi2ELi4ELi3EEENS4_18smem_ptr_flag_bitsILi8EEENSQ_INS5_IJNSA_ILi8EEESH_EEENS5_IJSH_SB_EEEEEEEvNS4_8identityESZ_S19_vS1A_EENS_8epilogue10collective6detail29Sm90TmaWarpSpecializedAdapterINS1D_15DefaultEpilogueIaSJ_SJ_NS1C_6thread17LinearCombinationIaLi1EiiLNS1H_9ScaleType4KindE0ELNS_15FloatRoundStyleE2EaEENS1_15EpilogueDefaultEEEEEvvEEEEvNT_6ParamsE --------------------------
	.section	.text._ZN7cutlass13device_kernelINS_4gemm6kernel13GemmUniversalIN4cute5tupleIJiiiiEEENS1_10collective13CollectiveMmaINS1_34MainloopSm90TmaGmmaWarpSpecializedILi3ENS5_IJNS4_1CILi1EEESB_SB_EEENS1_35KernelTmaWarpSpecializedCooperativeEEENS5_IJNSA_ILi256EEENSA_ILi128EEENSA_ILi64EEEEEEaNS5_IJlSB_lEEEaSJ_NS4_8TiledMMAINS4_8MMA_AtomIJNS4_4SM904GMMA27MMA_64x128x32_S32S8S8_SS_TNEEEENS4_6LayoutINS5_IJNSA_ILi2EEESB_SB_EEENS5_IJSB_NSA_ILi0EEEST_EEEEENS5_IJNS4_10UnderscoreESW_SW_EEEEENS4_13SM90_TMA_LOADENS4_14ComposedLayoutINS4_7SwizzleILi2ELi4ELi3EEENS4_18smem_ptr_flag_bitsILi8EEENSQ_INS5_IJNSA_ILi8EEESH_EEENS5_IJSH_SB_EEEEEEEvNS4_8identityESZ_S19_vS1A_EENS_8epilogue10collective6detail29Sm90TmaWarpSpecializedAdapterINS1D_15DefaultEpilogueIaSJ_SJ_NS1C_6thread17LinearCombinationIaLi1EiiLNS1H_9ScaleType4KindE0ELNS_15FloatRoundStyleE2EaEENS1_15EpilogueDefaultEEEEEvvEEEEvNT_6ParamsE,"ax",@progbits
	.align	128
.text._ZN7cutlass13device_kernelINS_4gemm6kernel13GemmUniversalIN4cute5tupleIJiiiiEEENS1_10collective13CollectiveMmaINS1_34MainloopSm90TmaGmmaWarpSpecializedILi3ENS5_IJNS4_1CILi1EEESB_SB_EEENS1_35KernelTmaWarpSpecializedCooperativeEEENS5_IJNSA_ILi256EEENSA_ILi128EEENSA_ILi64EEEEEEaNS5_IJlSB_lEEEaSJ_NS4_8TiledMMAINS4_8MMA_AtomIJNS4_4SM904GMMA27MMA_64x128x32_S32S8S8_SS_TNEEEENS4_6LayoutINS5_IJNSA_ILi2EEESB_SB_EEENS5_IJSB_NSA_ILi0EEEST_EEEEENS5_IJNS4_10UnderscoreESW_SW_EEEEENS4_13SM90_TMA_LOADENS4_14ComposedLayoutINS4_7SwizzleILi2ELi4ELi3EEENS4_18smem_ptr_flag_bitsILi8EEENSQ_INS5_IJNSA_ILi8EEESH_EEENS5_IJSH_SB_EEEEEEEvNS4_8identityESZ_S19_vS1A_EENS_8epilogue10collective6detail29Sm90TmaWarpSpecializedAdapterINS1D_15DefaultEpilogueIaSJ_SJ_NS1C_6thread17LinearCombinationIaLi1EiiLNS1H_9ScaleType4KindE0ELNS_15FloatRoundStyleE2EaEENS1_15EpilogueDefaultEEEEEvvEEEEvNT_6ParamsE:
        .type           _ZN7cutlass13device_kernelINS_4gemm6kernel13GemmUniversalIN4cute5tupleIJiiiiEEENS1_10collective13CollectiveMmaINS1_34MainloopSm90TmaGmmaWarpSpecializedILi3ENS5_IJNS4_1CILi1EEESB_SB_EEENS1_35KernelTmaWarpSpecializedCooperativeEEENS5_IJNSA_ILi256EEENSA_ILi128EEENSA_ILi64EEEEEEaNS5_IJlSB_lEEEaSJ_NS4_8TiledMMAINS4_8MMA_AtomIJNS4_4SM904GMMA27MMA_64x128x32_S32S8S8_SS_TNEEEENS4_6LayoutINS5_IJNSA_ILi2EEESB_SB_EEENS5_IJSB_NSA_ILi0EEEST_EEEEENS5_IJNS4_10UnderscoreESW_SW_EEEEENS4_13SM90_TMA_LOADENS4_14ComposedLayoutINS4_7SwizzleILi2ELi4ELi3EEENS4_18smem_ptr_flag_bitsILi8EEENSQ_INS5_IJNSA_ILi8EEESH_EEENS5_IJSH_SB_EEEEEEEvNS4_8identityESZ_S19_vS1A_EENS_8epilogue10collective6detail29Sm90TmaWarpSpecializedAdapterINS1D_15DefaultEpilogueIaSJ_SJ_NS1C_6thread17LinearCombinationIaLi1EiiLNS1H_9ScaleType4KindE0ELNS_15FloatRoundStyleE2EaEENS1_15EpilogueDefaultEEEEEvvEEEEvNT_6ParamsE,@function
        .size           _ZN7cutlass13device_kernelINS_4gemm6kernel13GemmUniversalIN4cute5tupleIJiiiiEEENS1_10collective13CollectiveMmaINS1_34MainloopSm90TmaGmmaWarpSpecializedILi3ENS5_IJNS4_1CILi1EEESB_SB_EEENS1_35KernelTmaWarpSpecializedCooperativeEEENS5_IJNSA_ILi256EEENSA_ILi128EEENSA_ILi64EEEEEEaNS5_IJlSB_lEEEaSJ_NS4_8TiledMMAINS4_8MMA_AtomIJNS4_4SM904GMMA27MMA_64x128x32_S32S8S8_SS_TNEEEENS4_6LayoutINS5_IJNSA_ILi2EEESB_SB_EEENS5_IJSB_NSA_ILi0EEEST_EEEEENS5_IJNS4_10UnderscoreESW_SW_EEEEENS4_13SM90_TMA_LOADENS4_14ComposedLayoutINS4_7SwizzleILi2ELi4ELi3EEENS4_18smem_ptr_flag_bitsILi8EEENSQ_INS5_IJNSA_ILi8EEESH_EEENS5_IJSH_SB_EEEEEEEvNS4_8identityESZ_S19_vS1A_EENS_8epilogue10collective6detail29Sm90TmaWarpSpecializedAdapterINS1D_15DefaultEpilogueIaSJ_SJ_NS1C_6thread17LinearCombinationIaLi1EiiLNS1H_9ScaleType4KindE0ELNS_15FloatRoundStyleE2EaEENS1_15EpilogueDefaultEEEEEvvEEEEvNT_6ParamsE,(.L_x_324 - _ZN7cutlass13device_kernelINS_4gemm6kernel13GemmUniversalIN4cute5tupleIJiiiiEEENS1_10collective13CollectiveMmaINS1_34MainloopSm90TmaGmmaWarpSpecializedILi3ENS5_IJNS4_1CILi1EEESB_SB_EEENS1_35KernelTmaWarpSpecializedCooperativeEEENS5_IJNSA_ILi256EEENSA_ILi128EEENSA_ILi64EEEEEEaNS5_IJlSB_lEEEaSJ_NS4_8TiledMMAINS4_8MMA_AtomIJNS4_4SM904GMMA27MMA_64x128x32_S32S8S8_SS_TNEEEENS4_6LayoutINS5_IJNSA_ILi2EEESB_SB_EEENS5_IJSB_NSA_ILi0EEEST_EEEEENS5_IJNS4_10UnderscoreESW_SW_EEEEENS4_13SM90_TMA_LOADENS4_14ComposedLayoutINS4_7SwizzleILi2ELi4ELi3EEENS4_18smem_ptr_flag_bitsILi8EEENSQ_INS5_IJNSA_ILi8EEESH_EEENS5_IJSH_SB_EEEEEEEvNS4_8identityESZ_S19_vS1A_EENS_8epilogue10collective6detail29Sm90TmaWarpSpecializedAdapterINS1D_15DefaultEpilogueIaSJ_SJ_NS1C_6thread17LinearCombinationIaLi1EiiLNS1H_9ScaleType4KindE0ELNS_15FloatRoundStyleE2EaEENS1_15EpilogueDefaultEEEEEvvEEEEvNT_6ParamsE)
        .other          _ZN7cutlass13device_kernelINS_4gemm6kernel13GemmUniversalIN4cute5tupleIJiiiiEEENS1_10collective13CollectiveMmaINS1_34MainloopSm90TmaGmmaWarpSpecializedILi3ENS5_IJNS4_1CILi1EEESB_SB_EEENS1_35KernelTmaWarpSpecializedCooperativeEEENS5_IJNSA_ILi256EEENSA_ILi128EEENSA_ILi64EEEEEEaNS5_IJlSB_lEEEaSJ_NS4_8TiledMMAINS4_8MMA_AtomIJNS4_4SM904GMMA27MMA_64x128x32_S32S8S8_SS_TNEEEENS4_6LayoutINS5_IJNSA_ILi2EEESB_SB_EEENS5_IJSB_NSA_ILi0EEEST_EEEEENS5_IJNS4_10UnderscoreESW_SW_EEEEENS4_13SM90_TMA_LOADENS4_14ComposedLayoutINS4_7SwizzleILi2ELi4ELi3EEENS4_18smem_ptr_flag_bitsILi8EEENSQ_INS5_IJNSA_ILi8EEESH_EEENS5_IJSH_SB_EEEEEEEvNS4_8identityESZ_S19_vS1A_EENS_8epilogue10collective6detail29Sm90TmaWarpSpecializedAdapterINS1D_15DefaultEpilogueIaSJ_SJ_NS1C_6thread17LinearCombinationIaLi1EiiLNS1H_9ScaleType4KindE0ELNS_15FloatRoundStyleE2EaEENS1_15EpilogueDefaultEEEEEvvEEEEvNT_6ParamsE,@"STO_CUDA_ENTRY STV_DEFAULT"
_ZN7cutlass13device_kernelINS_4gemm6kernel13GemmUniversalIN4cute5tupleIJiiiiEEENS1_10collective13CollectiveMmaINS1_34MainloopSm90TmaGmmaWarpSpecializedILi3ENS5_IJNS4_1CILi1EEESB_SB_EEENS1_35KernelTmaWarpSpecializedCooperativeEEENS5_IJNSA_ILi256EEENSA_ILi128EEENSA_ILi64EEEEEEaNS5_IJlSB_lEEEaSJ_NS4_8TiledMMAINS4_8MMA_AtomIJNS4_4SM904GMMA27MMA_64x128x32_S32S8S8_SS_TNEEEENS4_6LayoutINS5_IJNSA_ILi2EEESB_SB_EEENS5_IJSB_NSA_ILi0EEEST_EEEEENS5_IJNS4_10UnderscoreESW_SW_EEEEENS4_13SM90_TMA_LOADENS4_14ComposedLayoutINS4_7SwizzleILi2ELi4ELi3EEENS4_18smem_ptr_flag_bitsILi8EEENSQ_INS5_IJNSA_ILi8EEESH_EEENS5_IJSH_SB_EEEEEEEvNS4_8identityESZ_S19_vS1A_EENS_8epilogue10collective6detail29Sm90TmaWarpSpecializedAdapterINS1D_15DefaultEpilogueIaSJ_SJ_NS1C_6thread17LinearCombinationIaLi1EiiLNS1H_9ScaleType4KindE0ELNS_15FloatRoundStyleE2EaEENS1_15EpilogueDefaultEEEEEvvEEEEvNT_6ParamsE:
[----:B------:R-:W0:Y:S01]  /*0000*/  LDC R1, c[0x0][0x28] ;  /* 0x00000a00ff017b82 */ /* 0x000e220000000800 */
[----:B------:R-:W1:Y:S01]  /*0010*/  S2R R18, SR_TID.X ;  /* 0x0000000000127919 */ /* 0x000e620000002100 */
[----:B------:R-:W-:Y:S01]  /*0020*/  ELECT P0, URZ, PT ;  /* 0x00000000003f782f */ /* 0x000fe20003800000 */
[----:B------:R-:W-:Y:S01]  /*0030*/  BSSY B0, `(.L_x_0) ;  /* 0x000000f000007945 */ /* 0x000fe20003800000 */
[--C-:B-1----:R-:W-:Y:S02]  /*0040*/  SHF.R.U32.HI R0, RZ, 0x5, R18.reuse ;  /* 0x00000005ff007819 */ /* 0x102fe40000011612 */
[----:B------:R-:W-:-:S03]  /*0050*/  SHF.R.U32.HI R2, RZ, 0x7, R18 ;  /* 0x00000007ff027819 */ /* 0x000fc60000011612 */
[----:B------:R-:W1:Y:S04]  /*0060*/  SHFL.IDX PT, R5, R0, RZ, 0x1f ;  /* 0x00001fff00057589 */ /* 0x000e6800000e0000 */
[----:B------:R2:W3:Y:S01]  /*0070*/  SHFL.IDX PT, R8, R2, RZ, 0x1f ;  /* 0x00001fff02087589 */ /* 0x0004e200000e0000 */
[----:B-1----:R-:W-:-:S13]  /*0080*/  ISETP.NE.OR P0, PT, R5, RZ, !P0 ;  /* 0x000000ff0500720c */ /* 0x002fda0004705670 */
[----:B0-23--:R-:W-:Y:S05]  /*0090*/  @P0 BRA `(.L_x_1) ;  /* 0x0000000000200947 */ /* 0x00dfea0003800000 */
[----:B------:R-:W-:Y:S02]  /*00a0*/  ULDC.64 UR4, c[0x0][0x198] ;  /* 0x0000660000047ab9 */ /* 0x000fe40000000a00 */
[----:B------:R-:W-:Y:S02]  /*00b0*/  UIADD3 UR6, UP0, UR4, 0xf0, URZ ;  /* 0x000000f004067890 */ /* 0x000fe4000ff1e03f */
[----:B------:R-:W-:Y:S02]  /*00c0*/  UIADD3 UR4, UP1, UR4, 0x1f0, URZ ;  /* 0x000001f004047890 */ /* 0x000fe4000ff3e03f */
[----:B------:R-:W-:Y:S02]  /*00d0*/  UIADD3.X UR7, URZ, UR5, URZ, UP0, !UPT ;  /* 0x000000053f077290 */ /* 0x000fe400087fe43f */
[----:B------:R-:W-:-:S07]  /*00e0*/  UIADD3.X UR5, URZ, UR5, URZ, UP1, !UPT ;  /* 0x000000053f057290 */ /* 0x000fce0008ffe43f */
[----:B------:R0:W-:Y:S02]  /*00f0*/  UTMACCTL.PF [UR6] ;  /* 0x00000000060079b9 */ /* 0x0001e40008040000 */
[----:B------:R0:W-:Y:S02]  /*0100*/  UTMACCTL.PF [UR4] ;  /* 0x00000000040079b9 */ /* 0x0001e40008040000 */
[----:B0-----:R-:W-:Y:S01]  /*0110*/  NOP ;  /* 0x0000000000007918 */ /* 0x001fe20000000000 */
.L_x_1:
[----:B------:R-:W-:Y:S05]  /*0120*/  BSYNC B0 ;  /* 0x0000000000007941 */ /* 0x000fea0003800000 */
.L_x_0:
[----:B------:R-:W0:Y:S02]  /*0130*/  SHFL.IDX PT, R2, R0, RZ, 0x1f ;  /* 0x00001fff00027589 */ /* 0x000e2400000e0000 */
[----:B0-----:R-:W-:-:S13]  /*0140*/  ISETP.NE.AND P0, PT, R2, RZ, PT ;  /* 0x000000ff0200720c */ /* 0x001fda0003f05270 */
[----:B------:R-:W-:Y:S05]  /*0150*/  @P0 BRA `(.L_x_2) ;  /* 0x0000000000500947 */ /* 0x000fea0003800000 */
[----:B------:R-:W0:Y:S01]  /*0160*/  S2UR UR8, SR_CgaCtaId ;  /* 0x00000000000879c3 */ /* 0x000e220000008800 */
[----:B------:R-:W-:Y:S01]  /*0170*/  UMOV UR4, 0x400 ;  /* 0x0000040000047882 */ /* 0x000fe20000000000 */
[----:B------:R-:W-:Y:S01]  /*0180*/  UMOV UR5, 0x1 ;  /* 0x0000000100057882 */ /* 0x000fe20000000000 */
[----:B------:R-:W-:Y:S01]  /*0190*/  UMOV UR6, 0x100 ;  /* 0x0000010000067882 */ /* 0x000fe20000000000 */
[----:B------:R-:W-:Y:S01]  /*01a0*/  ELECT P0, URZ, PT ;  /* 0x00000000003f782f */ /* 0x000fe20003800000 */
[----:B------:R-:W-:-:S04]  /*01b0*/  UIADD3 UR6, -UR6, 0x100000, URZ ;  /* 0x0010000006067890 */ /* 0x000fc8000fffe13f */
[----:B------:R-:W-:Y:S02]  /*01c0*/  USHF.L.U32 UR7, UR6, 0xb, URZ ;  /* 0x0000000b06077899 */ /* 0x000fe4000800063f */
[----:B------:R-:W-:Y:S02]  /*01d0*/  USHF.L.U32 UR6, UR6, 0x1, URZ ;  /* 0x0000000106067899 */ /* 0x000fe4000800063f */
[----:B0-----:R-:W-:Y:S02]  /*01e0*/  ULEA UR8, UR8, UR4, 0x18 ;  /* 0x0000000408087291 */ /* 0x001fe4000f8ec03f */
[----:B------:R-:W-:-:S04]  /*01f0*/  UIADD3 UR4, -UR5, 0x100000, URZ ;  /* 0x0010000005047890 */ /* 0x000fc8000fffe13f */
[----:B------:R-:W-:Y:S02]  /*0200*/  USHF.L.U32 UR5, UR4, 0xb, URZ ;  /* 0x0000000b04057899 */ /* 0x000fe4000800063f */
[----:B------:R-:W-:Y:S01]  /*0210*/  USHF.L.U32 UR4, UR4, 0x1, URZ ;  /* 0x0000000104047899 */ /* 0x000fe2000800063f */
[----:B------:R-:W0:Y:S11]  /*0220*/  FENCE.VIEW.ASYNC.S ;  /* 0x00000000000073c6 */ /* 0x000e360000000000 */
[----:B0-----:R0:W1:Y:S01]  /*0230*/  SYNCS.EXCH.64 URZ, [UR8], UR4 ;  /* 0x00000004083f75b2 */ /* 0x0010620008000100 */
[----:B------:R0:W2:Y:S01]  /*0240*/  SYNCS.EXCH.64 URZ, [UR8+0x18], UR6 ;  /* 0x00001806083f75b2 */ /* 0x0000a20008000100 */
[----:B------:R0:W3:Y:S01]  /*0250*/  SYNCS.EXCH.64 URZ, [UR8+0x8], UR4 ;  /* 0x00000804083f75b2 */ /* 0x0000e20008000100 */
[----:B------:R0:W4:Y:S01]  /*0260*/  SYNCS.EXCH.64 URZ, [UR8+0x20], UR6 ;  /* 0x00002006083f75b2 */ /* 0x0001220008000100 */
[----:B------:R0:W0:Y:S01]  /*0270*/  SYNCS.EXCH.64 URZ, [UR8+0x10], UR4 ;  /* 0x00001004083f75b2 */ /* 0x0000220008000100 */
[----:B------:R0:W0:Y:S01]  /*0280*/  SYNCS.EXCH.64 URZ, [UR8+0x28], UR6 ;  /* 0x00002806083f75b2 */ /* 0x0000220008000100 */
[----:B------:R-:W-:Y:S01]  /*0290*/  NOP ;  /* 0x0000000000007918 */ /* 0x000fe20000000000 */
.L_x_2:
[----:B------:R-:W5:Y:S01]  /*02a0*/  SHFL.IDX PT, R0, R0, RZ, 0x1f ;  /* 0x00001fff00007589 */ /* 0x000f6200000e0000 */
[----:B------:R-:W-:Y:S01]  /*02b0*/  ELECT P0, URZ, PT ;  /* 0x00000000003f782f */ /* 0x000fe20003800000 */
[----:B------:R-:W1:Y:S01]  /*02c0*/  LDC R2, c[0x0][0x65c] ;  /* 0x00019700ff027b82 */ /* 0x000e620000000800 */
[----:B------:R-:W-:Y:S01]  /*02d0*/  SHF.R.S32.HI R6, RZ, 0x1f, R5 ;  /* 0x0000001fff067819 */ /* 0x000fe20000011405 */
[----:B------:R-:W2:Y:S01]  /*02e0*/  S2R R3, SR_CTAID.Y ;  /* 0x0000000000037919 */ /* 0x000ea20000002600 */
[----:B0-----:R-:W-:Y:S01]  /*02f0*/  UMOV UR4, 0x20 ;  /* 0x0000002000047882 */ /* 0x001fe20000000000 */
[----:B------:R-:W-:Y:S01]  /*0300*/  ISETP.NE.AND P2, PT, R8, RZ, PT ;  /* 0x000000ff0800720c */ /* 0x000fe20003f45270 */
[----:B------:R-:W-:Y:S01]  /*0310*/  NOP ;  /* 0x0000000000007918 */ /* 0x000fe20000000000 */
[----:B------:R-:W0:Y:S01]  /*0320*/  S2R R4, SR_CTAID.X ;  /* 0x0000000000047919 */ /* 0x000e220000002500 */
[----:B------:R-:W-:Y:S01]  /*0330*/  LEA.HI R6, R6, R5, RZ, 0x2 ;  /* 0x0000000506067211 */ /* 0x000fe200078f10ff */
[----:B------:R-:W-:Y:S01]  /*0340*/  NOP ;  /* 0x0000000000007918 */ /* 0x000fe20000000000 */
[----:B-----5:R-:W-:-:S02]  /*0350*/  ISETP.NE.OR P0, PT, R0, RZ, !P0 ;  /* 0x000000ff0000720c */ /* 0x020fc40004705670 */
[----:B-1----:R-:W-:-:S04]  /*0360*/  ISETP.NE.AND P3, PT, R2, 0x1, PT ;  /* 0x000000010200780c */ /* 0x002fc80003f65270 */
[----:B------:R-:W-:Y:S02]  /*0370*/  P2R R0, PR, RZ, 0x8 ;  /* 0x00000008ff007803 */ /* 0x000fe40000000000 */
[----:B------:R-:W-:-:S05]  /*0380*/  LOP3.LUT R0, R6, 0xfffffffc, RZ, 0xc0, !PT ;  /* 0xfffffffc06007812 */ /* 0x000fca00078ec0ff */
[----:B------:R-:W-:Y:S01]  /*0390*/  VOTEU.ALL UP0, P0 ;  /* 0x00000000003f7886 */ /* 0x000fe20000000000 */
[----:B------:R-:W-:Y:S01]  /*03a0*/  IMAD.IADD R0, R5, 0x1, -R0 ;  /* 0x0000000105007824 */ /* 0x000fe200078e0a00 */
[----:B------:R-:W0:Y:S01]  /*03b0*/  @P3 LDC R17, c[0x0][0x10] ;  /* 0x00000400ff113b82 */ /* 0x000e220000000800 */
[----:B------:R-:W-:Y:S01]  /*03c0*/  VOTEU.ALL UP1, P0 ;  /* 0x00000000003f7886 */ /* 0x000fe20000020000 */
[----:B--2---:R-:W-:Y:S01]  /*03d0*/  @P3 IMAD.MOV.U32 R6, RZ, RZ, R3 ;  /* 0x000000ffff063224 */ /* 0x004fe200078e0003 */
[----:B------:R-:W-:Y:S01]  /*03e0*/  @!UP0 UMOV UR6, 0x400 ;  /* 0x0000040000068882 */ /* 0x000fe20000000000 */
[----:B------:R-:W-:-:S04]  /*03f0*/  @!UP0 UIADD3 UR4, -UR4, 0x100000, URZ ;  /* 0x0010000004048890 */ /* 0x000fc8000fffe13f */
[----:B------:R-:W-:Y:S02]  /*0400*/  @!UP0 USHF.L.U32 UR5, UR4, 0xb, URZ ;  /* 0x0000000b04058899 */ /* 0x000fe4000800063f */
[----:B------:R-:W-:Y:S01]  /*0410*/  @!UP0 USHF.L.U32 UR4, UR4, 0x1, URZ ;  /* 0x0000000104048899 */ /* 0x000fe2000800063f */
[----:B------:R-:W-:Y:S02]  /*0420*/  @P3 IMAD.MOV.U32 R7, RZ, RZ, RZ ;  /* 0x000000ffff073224 */ /* 0x000fe400078e00ff */
[----:B------:R-:W-:Y:S01]  /*0430*/  IMAD.MOV.U32 R5, RZ, RZ, RZ ;  /* 0x000000ffff057224 */ /* 0x000fe200078e00ff */
[----:B------:R-:W1:Y:S01]  /*0440*/  @!UP0 S2UR UR7, SR_CgaCtaId ;  /* 0x00000000000789c3 */ /* 0x000e620000008800 */
[----:B------:R-:W-:-:S07]  /*0450*/  @P3 IMAD.MOV.U32 R11, RZ, RZ, RZ ;  /* 0x000000ffff0b3224 */ /* 0x000fce00078e00ff */
[----:B------:R-:W2:Y:S01]  /*0460*/  @!P3 LDC R9, c[0x0][0xc] ;  /* 0x00000300ff09bb82 */ /* 0x000ea20000000800 */
[----:B0-----:R-:W-:-:S04]  /*0470*/  @P3 IMAD.WIDE.U32 R16, R4, R17, R6 ;  /* 0x0000001104103225 */ /* 0x001fc800078e0006 */
[----:B------:R-:W-:Y:S01]  /*0480*/  @P3 IMAD.IADD R17, R17, 0x1, R11 ;  /* 0x0000000111113824 */ /* 0x000fe200078e020b */
[----:B-1----:R-:W-:Y:S01]  /*0490*/  @!UP0 ULEA UR6, UR7, UR6, 0x18 ;  /* 0x0000000607068291 */ /* 0x002fe2000f8ec03f */
[----:B------:R-:W-:Y:S01]  /*04a0*/  VOTEU.ALL UP0, P0 ;  /* 0x00000000003f7886 */ /* 0x000fe20000000000 */
[----:B------:R-:W-:-:S04]  /*04b0*/  ISETP.NE.AND P0, PT, R0, 0x3, PT ;  /* 0x000000030000780c */ /* 0x000fc80003f05270 */
[----:B------:R-:W-:Y:S01]  /*04c0*/  ISETP.EQ.OR P0, PT, R0, RZ, !P0 ;  /* 0x000000ff0000720c */ /* 0x000fe20004702670 */
[----:B--2---:R-:W-:-:S03]  /*04d0*/  @!P3 IMAD.WIDE.U32 R6, R9, R3, R4 ;  /* 0x000000030906b225 */ /* 0x004fc600078e0004 */
[C---:B------:R-:W-:Y:S01]  /*04e0*/  ISETP.EQ.AND P0, PT, R8.reuse, RZ, P0 ;  /* 0x000000ff0800720c */ /* 0x040fe20000702270 */
[----:B------:R-:W-:Y:S01]  /*04f0*/  VIADD R8, R8, 0xffffffff ;  /* 0xffffffff08087836 */ /* 0x000fe20000000000 */
[----:B------:R-:W0:Y:S02]  /*0500*/  FENCE.VIEW.ASYNC.S ;  /* 0x00000000000073c6 */ /* 0x000e240000000000 */
[----:B0-----:R0:W3:Y:S01]  /*0510*/  @!UP0 SYNCS.EXCH.64 URZ, [UR6+0x40], UR4 ;  /* 0x00004004063f85b2 */ /* 0x0010e20008000100 */
[----:B------:R-:W-:Y:S01]  /*0520*/  @!P3 IMAD.MOV.U32 R16, RZ, RZ, R6 ;  /* 0x000000ffff10b224 */ /* 0x000fe200078e0006 */
[----:B------:R-:W-:Y:S01]  /*0530*/  SEL R19, RZ, 0x1, !P0 ;  /* 0x00000001ff137807 */ /* 0x000fe20004000000 */
[----:B------:R-:W-:Y:S01]  /*0540*/  @!P3 IMAD.MOV.U32 R17, RZ, RZ, R7 ;  /* 0x000000ffff11b224 */ /* 0x000fe200078e0007 */
[----:B------:R-:W-:-:S04]  /*0550*/  ISETP.GE.U32.AND P1, PT, R8, 0x2, PT ;  /* 0x000000020800780c */ /* 0x000fc80003f26070 */
[----:B------:R-:W-:Y:S01]  /*0560*/  SEL R19, R19, 0x2, P1 ;  /* 0x0000000213137807 */ /* 0x000fe20000800000 */
[----:B------:R0:W3:Y:S01]  /*0570*/  @!UP1 SYNCS.EXCH.64 URZ, [UR6+0x48], UR4 ;  /* 0x00004804063f95b2 */ /* 0x0000e20008000100 */
[----:B------:R-:W-:Y:S01]  /*0580*/  NOP ;  /* 0x0000000000007918 */ /* 0x000fe20000000000 */
[----:B---34-:R-:W-:Y:S06]  /*0590*/  BAR.SYNC.DEFER_BLOCKING 0x0 ;  /* 0x0000000000007b1d */ /* 0x018fec0000010000 */
[----:B------:R-:W-:Y:S05]  /*05a0*/  @!P2 BRA `(.L_x_3) ;  /* 0x000000800064a947 */ /* 0x000fea0003800000 */
[----:B------:R-:W-:-:S13]  /*05b0*/  ISETP.GT.U32.AND P0, PT, R8, 0x1, PT ;  /* 0x000000010800780c */ /* 0x000fda0003f04070 */
[----:B0-----:R-:W-:Y:S05]  /*05c0*/  @P0 EXIT ;  /* 0x000000000000094d */ /* 0x001fea0003800000 */
[----:B------:R-:W-:Y:S01]  /*05d0*/  ULDC.64 UR4, c[0x0][0x650] ;  /* 0x0001940000047ab9 */ /* 0x000fe20000000a00 */
[----:B------:R-:W-:Y:S01]  /*05e0*/  PRMT R0, RZ, 0x7610, R0 ;  /* 0x00007610ff007816 */ /* 0x000fe20000000000 */
[----:B------:R-:W-:Y:S01]  /*05f0*/  IMAD.MOV.U32 R152, RZ, RZ, -0x1 ;  /* 0xffffffffff987424 */ /* 0x000fe200078e00ff */
[----:B------:R-:W-:Y:S01]  /*0600*/  ISETP.GE.U32.AND P0, PT, R16, UR4, PT ;  /* 0x0000000410007c0c */ /* 0x000fe2000bf06070 */
[----:B------:R-:W-:Y:S02]  /*0610*/  IMAD.MOV.U32 R23, RZ, RZ, -0x1 ;  /* 0xffffffffff177424 */ /* 0x000fe400078e00ff */
[----:B------:R-:W-:Y:S01]  /*0620*/  IMAD.MOV.U32 R22, RZ, RZ, -0x1 ;  /* 0xffffffffff167424 */ /* 0x000fe200078e00ff */
[----:B------:R-:W-:-:S13]  /*0630*/  ISETP.GE.U32.AND.EX P0, PT, R17, UR5, PT, P0 ;  /* 0x0000000511007c0c */ /* 0x000fda000bf06100 */
[----:B------:R-:W-:Y:S05]  /*0640*/  @P0 BRA `(.L_x_4) ;  /* 0x0000000400580947 */ /* 0x000fea0003800000 */
[----:B------:R-:W0:Y:S01]  /*0650*/  LDC.64 R14, c[0x0][0x628] ;  /* 0x00018a00ff0e7b82 */ /* 0x000e220000000a00 */
[----:B------:R-:W-:Y:S02]  /*0660*/  IMAD.MOV.U32 R6, RZ, RZ, R16 ;  /* 0x000000ffff067224 */ /* 0x000fe400078e0010 */
[----:B------:R-:W-:-:S05]  /*0670*/  IMAD.MOV.U32 R7, RZ, RZ, R17 ;  /* 0x000000ffff077224 */ /* 0x000fca00078e0011 */
[----:B------:R-:W1:Y:S08]  /*0680*/  LDC R0, c[0x0][0x630] ;  /* 0x00018c00ff007b82 */ /* 0x000e700000000800 */
[----:B------:R-:W2:Y:S01]  /*0690*/  LDC.64 R20, c[0x0][0x620] ;  /* 0x00018800ff147b82 */ /* 0x000ea20000000a00 */
[----:B0-----:R-:W-:-:S04]  /*06a0*/  ISETP.NE.U32.AND P0, PT, R14, RZ, PT ;  /* 0x000000ff0e00720c */ /* 0x001fc80003f05070 */
[----:B------:R-:W-:-:S13]  /*06b0*/  ISETP.NE.AND.EX P0, PT, R15, RZ, PT, P0 ;  /* 0x000000ff0f00720c */ /* 0x000fda0003f05300 */
[----:B-12---:R-:W-:Y:S05]  /*06c0*/  @!P0 BRA `(.L_x_5) ;  /* 0x0000000000288947 */ /* 0x006fea0003800000 */
[----:B------:R-:W0:Y:S02]  /*06d0*/  LDC R11, c[0x0][0x634] ;  /* 0x00018d00ff0b7b82 */ /* 0x000e240000000800 */
[----:B0-----:R-:W-:-:S05]  /*06e0*/  IADD3 R11, P0, R16, R11, RZ ;  /* 0x0000000b100b7210 */ /* 0x001fca0007f1e0ff */
[----:B------:R-:W-:-:S04]  /*06f0*/  IMAD.X R13, RZ, RZ, R17, P0 ;  /* 0x000000ffff0d7224 */ /* 0x000fc800000e0611 */
[----:B------:R-:W-:-:S04]  /*0700*/  IMAD.WIDE.U32 R6, R13, R14, RZ ;  /* 0x0000000e0d067225 */ /* 0x000fc800078e00ff */
[----:B------:R-:W-:-:S04]  /*0710*/  IMAD.WIDE.U32 R8, P0, R11, R15, R6 ;  /* 0x0000000f0b087225 */ /* 0x000fc80007800006 */
[----:B------:R-:W-:-:S04]  /*0720*/  IMAD.WIDE.U32 R6, R11, R14, RZ ;  /* 0x0000000e0b067225 */ /* 0x000fc800078e00ff */
[----:B------:R-:W-:Y:S01]  /*0730*/  IMAD.X R11, RZ, RZ, RZ, P0 ;  /* 0x000000ffff0b7224 */ /* 0x000fe200000e06ff */
[----:B------:R-:W-:Y:S01]  /*0740*/  IADD3 RZ, P0, R7, R8, RZ ;  /* 0x0000000807ff7210 */ /* 0x000fe20007f1e0ff */
[----:B------:R-:W-:-:S04]  /*0750*/  IMAD.MOV.U32 R10, RZ, RZ, R9 ;  /* 0x000000ffff0a7224 */ /* 0x000fc800078e0009 */
[----:B------:R-:W-:-:S08]  /*0760*/  IMAD.WIDE.U32.X R6, R13, R15, R10, P0 ;  /* 0x0000000f0d067225 */ /* 0x000fd000000e040a */
.L_x_5:
[-CC-:B------:R-:W-:Y:S01]  /*0770*/  SHF.R.U64 R25, R6, R0.reuse, R7.reuse ;  /* 0x0000000006197219 */ /* 0x180fe20000001207 */
[----:B------:R-:W0:Y:S01]  /*0780*/  LDC R10, c[0x0][0x618] ;  /* 0x00018600ff0a7b82 */ /* 0x000e220000000800 */
[----:B------:R-:W-:Y:S01]  /*0790*/  SHF.R.U32.HI R5, RZ, R0, R7 ;  /* 0x00000000ff057219 */ /* 0x000fe20000011607 */
[----:B------:R-:W-:Y:S01]  /*07a0*/  ULDC UR4, c[0x0][0x150] ;  /* 0x0000540000047ab9 */ /* 0x000fe20000000800 */
[----:B------:R-:W-:Y:S02]  /*07b0*/  IADD3 R9, P0, RZ, -R25, RZ ;  /* 0x80000019ff097210 */ /* 0x000fe40007f1e0ff */
[----:B------:R-:W-:-:S03]  /*07c0*/  I2FP.F32.U32 R0, R4 ;  /* 0x0000000400007245 */ /* 0x000fc60000201000 */
[----:B------:R-:W1:Y:S01]  /*07d0*/  LDC.64 R26, c[0x0][0x640] ;  /* 0x00019000ff1a7b82 */ /* 0x000e620000000a00 */
[----:B------:R-:W-:Y:S02]  /*07e0*/  IMAD.X R11, RZ, RZ, ~R5, P0 ;  /* 0x000000ffff0b7224 */ /* 0x000fe400000e0e05 */
[----:B------:R-:W-:Y:S01]  /*07f0*/  FMUL R0, R0, UR4 ;  /* 0x0000000400007c20 */ /* 0x000fe20008400000 */
[----:B------:R-:W-:Y:S01]  /*0800*/  IMAD.WIDE.U32 R6, R9, R20, R16 ;  /* 0x0000001409067225 */ /* 0x000fe200078e0010 */
[----:B------:R-:W-:-:S03]  /*0810*/  ULDC UR4, c[0x0][0x154] ;  /* 0x0000550000047ab9 */ /* 0x000fc60000000800 */
[----:B------:R-:W-:Y:S01]  /*0820*/  IMAD R8, R11, R20, RZ ;  /* 0x000000140b087224 */ /* 0x000fe200078e02ff */
[----:B------:R-:W2:Y:S01]  /*0830*/  LDC R5, c[0x0][0x144] ;  /* 0x00005100ff057b82 */ /* 0x000ea20000000800 */
[----:B------:R-:W3:Y:S02]  /*0840*/  F2I.U32.TRUNC.NTZ R0, R0 ;  /* 0x0000000000007305 */ /* 0x000ee4000020f000 */
[----:B------:R-:W-:-:S04]  /*0850*/  IMAD R9, R9, R21, R8 ;  /* 0x0000001509097224 */ /* 0x000fc800078e0208 */
[----:B------:R-:W-:Y:S01]  /*0860*/  IMAD.IADD R7, R7, 0x1, R9 ;  /* 0x0000000107077824 */ /* 0x000fe200078e0209 */
[----:B------:R-:W4:Y:S01]  /*0870*/  LDC R12, c[0x0][0x608] ;  /* 0x00018200ff0c7b82 */ /* 0x000f220000000800 */
[----:B------:R-:W-:-:S03]  /*0880*/  IMAD.MOV.U32 R9, RZ, RZ, -0x1 ;  /* 0xffffffffff097424 */ /* 0x000fc600078e00ff */
[-CC-:B0-----:R-:W-:Y:S02]  /*0890*/  SHF.R.U64 R20, R6, R10.reuse, R7.reuse ;  /* 0x0000000a06147219 */ /* 0x181fe40000001207 */
[----:B------:R-:W-:Y:S02]  /*08a0*/  I2FP.F32.U32 R6, R3 ;  /* 0x0000000300067245 */ /* 0x000fe40000201000 */
[----:B------:R-:W0:Y:S01]  /*08b0*/  LDC R24, c[0x0][0x658] ;  /* 0x00019600ff187b82 */ /* 0x000e220000000800 */
[----:B-1----:R-:W-:Y:S01]  /*08c0*/  ISETP.NE.U32.AND P0, PT, R26, RZ, PT ;  /* 0x000000ff1a00720c */ /* 0x002fe20003f05070 */
[----:B---3--:R-:W-:Y:S01]  /*08d0*/  IMAD.MOV R8, RZ, RZ, -R0 ;  /* 0x000000ffff087224 */ /* 0x008fe200078e0a00 */
[----:B------:R-:W-:Y:S01]  /*08e0*/  SHF.R.U32.HI R7, RZ, R10, R7 ;  /* 0x0000000aff077219 */ /* 0x000fe20000011607 */
[----:B------:R-:W-:Y:S01]  /*08f0*/  FMUL R6, R6, UR4 ;  /* 0x0000000406067c20 */ /* 0x000fe20008400000 */
[----:B------:R-:W-:-:S03]  /*0900*/  ISETP.NE.AND.EX P0, PT, R27, RZ, PT, P0 ;  /* 0x000000ff1b00720c */ /* 0x000fc60003f05300 */
[----:B------:R-:W1:Y:S01]  /*0910*/  LDC R14, c[0x0][0x148] ;  /* 0x00005200ff0e7b82 */ /* 0x000e620000000800 */
[----:B--2---:R-:W-:-:S07]  /*0920*/  IMAD R0, R5, R8, R4 ;  /* 0x0000000805007224 */ /* 0x004fce00078e0204 */
[----:B------:R-:W2:Y:S01]  /*0930*/  LDC R22, c[0x0][0x600] ;  /* 0x00018000ff167b82 */ /* 0x000ea20000000800 */
[-CC-:B----4-:R-:W-:Y:S02]  /*0940*/  SHF.R.U64 R28, R20, R12.reuse, R7.reuse ;  /* 0x0000000c141c7219 */ /* 0x190fe40000001207 */
[----:B------:R-:W-:Y:S01]  /*0950*/  SHF.R.U32.HI R5, RZ, R12, R7 ;  /* 0x0000000cff057219 */ /* 0x000fe20000011607 */
[----:B------:R-:W-:Y:S01]  /*0960*/  IMAD.MOV.U32 R7, RZ, RZ, 0x1 ;  /* 0x00000001ff077424 */ /* 0x000fe200078e00ff */
[----:B------:R3:W4:Y:S03]  /*0970*/  F2I.U32.TRUNC.NTZ R12, R6 ;  /* 0x00000006000c7305 */ /* 0x000726000020f000 */
[----:B------:R-:W1:Y:S01]  /*0980*/  LDC R15, c[0x0][0x648] ;  /* 0x00019200ff0f7b82 */ /* 0x000e620000000800 */
[-C--:B0-----:R-:W-:Y:S02]  /*0990*/  SHF.L.U32 R4, R9, R24.reuse, RZ ;  /* 0x0000001809047219 */ /* 0x081fe400000006ff */
[----:B------:R-:W-:-:S02]  /*09a0*/  SHF.R.U64 R30, R28, R24, R5 ;  /* 0x000000181c1e7219 */ /* 0x000fc40000001205 */
[----:B------:R-:W-:Y:S02]  /*09b0*/  LOP3.LUT R11, RZ, R4, RZ, 0x33, !PT ;  /* 0x00000004ff0b7212 */ /* 0x000fe400078e33ff */
[-C--:B------:R-:W-:Y:S01]  /*09c0*/  SHF.R.U32.HI R5, RZ, R24.reuse, R5 ;  /* 0x00000018ff057219 */ /* 0x080fe20000011605 */
[----:B------:R-:W0:Y:S01]  /*09d0*/  LDC R21, c[0x0][0x638] ;  /* 0x00018e00ff157b82 */ /* 0x000e220000000800 */
[----:B------:R-:W-:Y:S01]  /*09e0*/  SHF.L.U32 R10, R7, R24, RZ ;  /* 0x00000018070a7219 */ /* 0x000fe200000006ff */
[----:B------:R-:W-:-:S06]  /*09f0*/  IMAD.MOV.U32 R4, RZ, RZ, R30 ;  /* 0x000000ffff047224 */ /* 0x000fcc00078e001e */
[----:B------:R-:W0:Y:S01]  /*0a00*/  LDC R152, c[0x0][0x610] ;  /* 0x00018400ff987b82 */ /* 0x000e220000000800 */
[----:B---34-:R-:W-:Y:S05]  /*0a10*/  @!P0 BRA `(.L_x_6) ;  /* 0x0000000000288947 */ /* 0x018fea0003800000 */
[----:B------:R-:W3:Y:S02]  /*0a20*/  LDC R9, c[0x0][0x64c] ;  /* 0x00019300ff097b82 */ /* 0x000ee40000000800 */
[----:B---3--:R-:W-:-:S05]  /*0a30*/  IADD3 R9, P0, R30, R9, RZ ;  /* 0x000000091e097210 */ /* 0x008fca0007f1e0ff */
        /* <DEDUP_REMOVED lines=8> */
.L_x_6:
[----:B-1----:R-:W-:Y:S01]  /*0ac0*/  SHF.R.U64 R4, R4, R15, R5 ;  /* 0x0000000f04047219 */ /* 0x002fe20000001205 */
[----:B--2---:R-:W-:Y:S01]  /*0ad0*/  VIADD R5, R22, 0xffffffff ;  /* 0xffffffff16057836 */ /* 0x004fe20000000000 */
[----:B------:R-:W-:Y:S01]  /*0ae0*/  LOP3.LUT R11, R28, R11, RZ, 0xc0, !PT ;  /* 0x0000000b1c0b7212 */ /* 0x000fe200078ec0ff */
[----:B------:R-:W-:Y:S02]  /*0af0*/  IMAD.MOV R12, RZ, RZ, -R12 ;  /* 0x000000ffff0c7224 */ /* 0x000fe400078e0a0c */
[----:B------:R-:W-:Y:S01]  /*0b00*/  IMAD.MOV R6, RZ, RZ, -R4 ;  /* 0x000000ffff067224 */ /* 0x000fe200078e0a04 */
[----:B------:R-:W-:Y:S01]  /*0b10*/  LOP3.LUT R5, R20, R5, RZ, 0xc0, !PT ;  /* 0x0000000514057212 */ /* 0x000fe200078ec0ff */
[----:B------:R-:W-:Y:S02]  /*0b20*/  @P3 IMAD R0, R14, R12, R3 ;  /* 0x0000000c0e003224 */ /* 0x000fe400078e0203 */
[----:B------:R-:W-:Y:S02]  /*0b30*/  IMAD R11, R10, R4, R11 ;  /* 0x000000040a0b7224 */ /* 0x000fe400078e020b */
[----:B0-----:R-:W-:-:S02]  /*0b40*/  IMAD R3, R6, R21, R30 ;  /* 0x0000001506037224 */ /* 0x001fc400078e021e */
[----:B------:R-:W-:Y:S02]  /*0b50*/  IMAD R152, R11, R152, R0 ;  /* 0x000000980b987224 */ /* 0x000fe400078e0200 */
[----:B------:R-:W-:Y:S02]  /*0b60*/  IMAD R3, R3, R22, R5 ;  /* 0x0000001603037224 */ /* 0x000fe400078e0205 */
[----:B------:R-:W-:Y:S02]  /*0b70*/  IMAD.MOV.U32 R0, RZ, RZ, 0x1 ;  /* 0x00000001ff007424 */ /* 0x000fe400078e00ff */
[----:B------:R-:W-:Y:S01]  /*0b80*/  IMAD.MOV.U32 R22, RZ, RZ, R25 ;  /* 0x000000ffff167224 */ /* 0x000fe200078e0019 */
[----:B------:R-:W-:Y:S02]  /*0b90*/  SEL R23, R3, R152, !P3 ;  /* 0x0000009803177207 */ /* 0x000fe40005800000 */
[----:B------:R-:W-:-:S07]  /*0ba0*/  SEL R152, R152, R3, !P3 ;  /* 0x0000000398987207 */ /* 0x000fce0005800000 */
.L_x_4:
[----:B------:R-:W-:-:S08]  /*0bb0*/  NOP ;  /* 0x0000000000007918 */ /* 0x000fd00000000000 */
[----:B------:R-:W0:Y:S02]  /*0bc0*/  USETMAXREG.TRY_ALLOC.CTAPOOL UP0, 0xe8 ;  /* 0x000000e8000079c8 */ /* 0x000e240008000600 */
[----:B0-----:R-:W-:-:S13]  /*0bd0*/  PLOP3.LUT P0, PT, PT, PT, UP0, 0x80, 0x0 ;  /* 0x000000000000781c */ /* 0x001fda0003f0f008 */
[----:B------:R-:W-:Y:S05]  /*0be0*/  @!P0 BRA `(.L_x_4) ;  /* 0xfffffffc00f08947 */ /* 0x000fea000383ffff */
[----:B------:R-:W-:Y:S01]  /*0bf0*/  ULDC.64 UR4, c[0x0][0x598] ;  /* 0x0001660000047ab9 */ /* 0x000fe20000000a00 */
[----:B------:R-:W-:Y:S01]  /*0c00*/  ULDC.64 UR36, c[0x0][0x208] ;  /* 0x0000820000247ab9 */ /* 0x000fe20000000a00 */
[----:B------:R-:W-:-:S04]  /*0c10*/  ISETP.NE.U32.AND P0, PT, RZ, UR4, PT ;  /* 0x00000004ff007c0c */ /* 0x000fc8000bf05070 */
[----:B------:R-:W-:-:S13]  /*0c20*/  ISETP.NE.AND.EX P0, PT, RZ, UR5, PT, P0 ;  /* 0x00000005ff007c0c */ /* 0x000fda000bf05300 */
[----:B------:R-:W-:Y:S05]  /*0c30*/  @!P0 BRA `(.L_x_7) ;  /* 0x00000000001c8947 */ /* 0x000fea0003800000 */
[----:B------:R-:W0:Y:S02]  /*0c40*/  LDC.64 R4, c[0x0][0x598] ;  /* 0x00016600ff047b82 */ /* 0x000e240000000a00 */
[----:B0-----:R-:W2:Y:S02]  /*0c50*/  LDG.E.64 R4, desc[UR36][R4.64] ;  /* 0x0000002404047981 */ /* 0x001ea4000c1e1b00 */
[----:B--2---:R-:W-:-:S04]  /*0c60*/  ISETP.NE.U32.AND P0, PT, R4, RZ, PT ;  /* 0x000000ff0400720c */ /* 0x004fc80003f05070 */
[----:B------:R-:W-:-:S13]  /*0c70*/  ISETP.NE.AND.EX P0, PT, R5, RZ, PT, P0 ;  /* 0x000000ff0500720c */ /* 0x000fda0003f05300 */
[----:B------:R-:W-:Y:S05]  /*0c80*/  @!P0 BRA `(.L_x_7) ;  /* 0x0000000000088947 */ /* 0x000fea0003800000 */
[----:B------:R0:W5:Y:S01]  /*0c90*/  LD.E R153, desc[UR36][R4.64] ;  /* 0x0000002404997980 */ /* 0x000162000c101900 */
[----:B------:R-:W-:Y:S05]  /*0ca0*/  BRA `(.L_x_8) ;  /* 0x0000000000247947 */ /* 0x000fea0003800000 */
.L_x_7:
[----:B------:R-:W-:Y:S02]  /*0cb0*/  ULDC.64 UR4, c[0x0][0x588] ;  /* 0x0001620000047ab9 */ /* 0x000fe40000000a00 */
[----:B------:R-:W-:-:S04]  /*0cc0*/  ISETP.NE.U32.AND P0, PT, RZ, UR4, PT ;  /* 0x00000004ff007c0c */ /* 0x000fc8000bf05070 */
[----:B------:R-:W-:-:S13]  /*0cd0*/  ISETP.NE.AND.EX P0, PT, RZ, UR5, PT, P0 ;  /* 0x00000005ff007c0c */ /* 0x000fda000bf05300 */
[----:B------:R-:W-:Y:S05]  /*0ce0*/  @!P0 BRA `(.L_x_9) ;  /* 0x00000000000c8947 */ /* 0x000fea0003800000 */
[----:B------:R-:W0:Y:S02]  /*0cf0*/  LDC.64 R4, c[0x0][0x588] ;  /* 0x00016200ff047b82 */ /* 0x000e240000000a00 */
[----:B0-----:R1:W5:Y:S01]  /*0d00*/  LDG.E R153, desc[UR36][R4.64] ;  /* 0x0000002404997981 */ /* 0x001362000c1e1900 */
[----:B------:R-:W-:Y:S05]  /*0d10*/  BRA `(.L_x_8) ;  /* 0x0000000000087947 */ /* 0x000fea0003800000 */
.L_x_9:
[----:B------:R-:W-:Y:S02]  /*0d20*/  ULDC UR4, c[0x0][0x580] ;  /* 0x0001600000047ab9 */ /* 0x000fe40000000800 */
[----:B------:R-:W-:-:S07]  /*0d30*/  IMAD.U32 R153, RZ, RZ, UR4 ;  /* 0x00000004ff997e24 */ /* 0x000fce000f8e00ff */
.L_x_8:
[----:B------:R-:W-:Y:S02]  /*0d40*/  ULDC.64 UR4, c[0x0][0x5a0] ;  /* 0x0001680000047ab9 */ /* 0x000fe40000000a00 */
[----:B------:R-:W-:-:S04]  /*0d50*/  ISETP.NE.U32.AND P0, PT, RZ, UR4, PT ;  /* 0x00000004ff007c0c */ /* 0x000fc8000bf05070 */
[----:B------:R-:W-:-:S13]  /*0d60*/  ISETP.NE.AND.EX P0, PT, RZ, UR5, PT, P0 ;  /* 0x00000005ff007c0c */ /* 0x000fda000bf05300 */
[----:B------:R-:W-:Y:S05]  /*0d70*/  @!P0 BRA `(.L_x_10) ;  /* 0x00000000001c8947 */ /* 0x000fea0003800000 */
[----:B01----:R-:W0:Y:S02]  /*0d80*/  LDC.64 R4, c[0x0][0x5a0] ;  /* 0x00016800ff047b82 */ /* 0x003e240000000a00 */
[----:B0-----:R-:W2:Y:S02]  /*0d90*/  LDG.E.64 R4, desc[UR36][R4.64] ;  /* 0x0000002404047981 */ /* 0x001ea4000c1e1b00 */
[----:B--2---:R-:W-:-:S04]  /*0da0*/  ISETP.NE.U32.AND P0, PT, R4, RZ, PT ;  /* 0x000000ff0400720c */ /* 0x004fc80003f05070 */
[----:B------:R-:W-:-:S13]  /*0db0*/  ISETP.NE.AND.EX P0, PT, R5, RZ, PT, P0 ;  /* 0x000000ff0500720c */ /* 0x000fda0003f05300 */
[----:B------:R-:W-:Y:S05]  /*0dc0*/  @!P0 BRA `(.L_x_10) ;  /* 0x0000000000088947 */ /* 0x000fea0003800000 */
[----:B------:R0:W5:Y:S01]  /*0dd0*/  LD.E R154, desc[UR36][R4.64] ;  /* 0x00000024049a7980 */ /* 0x000162000c101900 */
[----:B------:R-:W-:Y:S05]  /*0de0*/  BRA `(.L_x_11) ;  /* 0x0000000000247947 */ /* 0x000fea0003800000 */
.L_x_10:
[----:B------:R-:W-:Y:S02]  /*0df0*/  ULDC.64 UR4, c[0x0][0x590] ;  /* 0x0001640000047ab9 */ /* 0x000fe40000000a00 */
[----:B------:R-:W-:-:S04]  /*0e00*/  ISETP.NE.U32.AND P0, PT, RZ, UR4, PT ;  /* 0x00000004ff007c0c */ /* 0x000fc8000bf05070 */
[----:B------:R-:W-:-:S13]  /*0e10*/  ISETP.NE.AND.EX P0, PT, RZ, UR5, PT, P0 ;  /* 0x00000005ff007c0c */ /* 0x000fda000bf05300 */
[----:B------:R-:W-:Y:S05]  /*0e20*/  @!P0 BRA `(.L_x_12) ;  /* 0x00000000000c8947 */ /* 0x000fea0003800000 */
[----:B------:R-:W2:Y:S02]  /*0e30*/  LDC.64 R154, c[0x0][0x590] ;  /* 0x00016400ff9a7b82 */ /* 0x000ea40000000a00 */
[----:B--2---:R2:W5:Y:S01]  /*0e40*/  LDG.E R154, desc[UR36][R154.64] ;  /* 0x000000249a9a7981 */ /* 0x004562000c1e1900 */
[----:B------:R-:W-:Y:S05]  /*0e50*/  BRA `(.L_x_11) ;  /* 0x0000000000087947 */ /* 0x000fea0003800000 */
.L_x_12:
[----:B------:R-:W-:Y:S02]  /*0e60*/  ULDC UR4, c[0x0][0x584] ;  /* 0x0001610000047ab9 */ /* 0x000fe40000000800 */
[----:B------:R-:W-:-:S07]  /*0e70*/  IMAD.U32 R154, RZ, RZ, UR4 ;  /* 0x00000004ff9a7e24 */ /* 0x000fce000f8e00ff */
.L_x_11:
[----:B------:R-:W-:-:S13]  /*0e80*/  LOP3.LUT P0, RZ, R0, 0xff, RZ, 0xc0, !PT ;  /* 0x000000ff00ff7812 */ /* 0x000fda000780c0ff */
[----:B------:R-:W-:Y:S05]  /*0e90*/  @!P0 EXIT ;  /* 0x000000000000894d */ /* 0x000fea0003800000 */
[----:B------:R-:W-:Y:S01]  /*0ea0*/  ULDC UR4, c[0x0][0x28c] ;  /* 0x0000a30000047ab9 */ /* 0x000fe20000000800 */
[----:B------:R-:W-:Y:S01]  /*0eb0*/  UMOV UR38, URZ ;  /* 0x0000003f00267c82 */ /* 0x000fe20008000000 */
[----:B------:R-:W-:Y:S01]  /*0ec0*/  UIADD3 UR4, UR4, 0x3f, URZ ;  /* 0x0000003f04047890 */ /* 0x000fe2000fffe03f */
[----:B------:R-:W-:-:S03]  /*0ed0*/  UMOV UR39, URZ ;  /* 0x0000003f00277c82 */ /* 0x000fc60008000000 */
[----:B------:R-:W-:-:S04]  /*0ee0*/  USHF.R.S32.HI UR5, URZ, 0x1f, UR4 ;  /* 0x0000001f3f057899 */ /* 0x000fc80008011404 */
[----:B------:R-:W-:-:S04]  /*0ef0*/  ULEA.HI UR5, UR5, UR4, URZ, 0x6 ;  /* 0x0000000405057291 */ /* 0x000fc8000f8f303f */
[----:B------:R-:W-:-:S12]  /*0f00*/  USHF.R.S32.HI UR40, URZ, 0x6, UR5 ;  /* 0x000000063f287899 */ /* 0x000fd80008011405 */
.L_x_290:
[----:B------:R-:W-:Y:S01]  /*0f10*/  LOP3.LUT R0, R18, 0x80, RZ, 0xc0, !PT ;  /* 0x0000008012007812 */ /* 0x000fe200078ec0ff */
[----:B------:R-:W3:Y:S01]  /*0f20*/  S2UR UR7, SR_CgaCtaId ;  /* 0x00000000000779c3 */ /* 0x000ee20000008800 */
[----:B------:R-:W-:Y:S02]  /*0f30*/  UMOV UR6, 0x400 ;  /* 0x0000040000067882 */ /* 0x000fe40000000000 */
[----:B------:R-:W-:-:S06]  /*0f40*/  SHF.R.U32.HI R0, RZ, 0x7, R0 ;  /* 0x00000007ff007819 */ /* 0x000fcc0000011600 */
[----:B----4-:R-:W4:Y:S01]  /*0f50*/  SHFL.IDX PT, R0, R0, RZ, 0x1f ;  /* 0x00001fff00007589 */ /* 0x010f2200000e0000 */
[----:B---3--:R-:W-:Y:S01]  /*0f60*/  ULEA UR6, UR7, UR6, 0x18 ;  /* 0x0000000607067291 */ /* 0x008fe2000f8ec03f */
[----:B----4-:R-:W-:-:S13]  /*0f70*/  R2UR UR4, R0 ;  /* 0x00000000000472ca */ /* 0x010fda00000e0000 */
[----:B------:R-:W-:-:S04]  /*0f80*/  ULEA.HI UR5, UR4, UR4, URZ, 0x1 ;  /* 0x0000000404057291 */ /* 0x000fc8000f8f083f */
[----:B------:R-:W-:-:S04]  /*0f90*/  ULOP3.LUT UR5, UR5, 0xffffe, URZ, 0xc0, !UPT ;  /* 0x000ffffe05057892 */ /* 0x000fc8000f8ec03f */
[----:B------:R-:W-:-:S03]  /*0fa0*/  UIADD3 UR5, UR4, -UR5, URZ ;  /* 0x8000000504057290 */ /* 0x000fc6000fffe03f */
[----:B------:R-:W-:Y:S01]  /*0fb0*/  ULDC UR4, c[0x0][0x28c] ;  /* 0x0000a30000047ab9 */ /* 0x000fe20000000800 */
[----:B------:R-:W-:Y:S01]  /*0fc0*/  ULEA UR5, UR5, UR6, 0xc ;  /* 0x0000000605057291 */ /* 0x000fe2000f8e603f */
[----:B------:R-:W-:-:S03]  /*0fd0*/  ISETP.LT.AND P0, PT, RZ, UR4, PT ;  /* 0x00000004ff007c0c */ /* 0x000fc6000bf01270 */
[----:B------:R-:W-:-:S04]  /*0fe0*/  UIADD3 UR5, UR5, 0x100, URZ ;  /* 0x0000010005057890 */ /* 0x000fc8000fffe03f */
[----:B------:R-:W-:-:S04]  /*0ff0*/  USHF.R.U32.HI UR5, URZ, 0x4, UR5 ;  /* 0x000000043f057899 */ /* 0x000fc80008011605 */
[----:B------:R-:W-:-:S04]  /*1000*/  ULOP3.LUT UR5, UR5, 0x3fff, URZ, 0xc0, !UPT ;  /* 0x00003fff05057892 */ /* 0x000fc8000f8ec03f */
[----:B------:R-:W-:Y:S01]  /*1010*/  ULOP3.LUT UR41, UR5, 0x10000, URZ, 0xfc, !UPT ;  /* 0x0001000005297892 */ /* 0x000fe2000f8efc3f */
[----:B01----:R-:W-:Y:S11]  /*1020*/  @P0 BRA `(.L_x_13) ;  /* 0x0000000000400947 */ /* 0x003ff60003800000 */
[----:B------:R-:W-:Y:S01]  /*1030*/  MOV R0, 0x0 ;  /* 0x0000000000007802 */ /* 0x000fe20000000f00 */
[----:B------:R-:W-:Y:S01]  /*1040*/  ULDC.64 UR4, c[0x4][0x68] ;  /* 0x01001a0000047ab9 */ /* 0x000fe20000000a00 */
[----:B------:R-:W-:Y:S01]  /*1050*/  ULDC.64 UR6, c[0x4][0x8] ;  /* 0x0100020000067ab9 */ /* 0x000fe20000000a00 */
[----:B01----:R-:W-:Y:S01]  /*1060*/  IMAD.U32 R4, RZ, RZ, UR4 ;  /* 0x00000004ff047e24 */ /* 0x003fe2000f8e00ff */
[----:B------:R0:W1:Y:S01]  /*1070*/  LDC.64 R14, c[0x4][R0] ;  /* 0x01000000000e7b82 */ /* 0x0000620000000a00 */
[----:B------:R-:W-:Y:S01]  /*1080*/  IMAD.U32 R5, RZ, RZ, UR5 ;  /* 0x00000005ff057e24 */ /* 0x000fe2000f8e00ff */
[----:B------:R-:W-:Y:S01]  /*1090*/  ULDC.64 UR4, c[0x4][0x70] ;  /* 0x01001c0000047ab9 */ /* 0x000fe20000000a00 */
[----:B------:R-:W-:Y:S02]  /*10a0*/  IMAD.U32 R10, RZ, RZ, UR6 ;  /* 0x00000006ff0a7e24 */ /* 0x000fe4000f8e00ff */
[----:B------:R-:W-:Y:S02]  /*10b0*/  IMAD.U32 R6, RZ, RZ, UR4 ;  /* 0x00000004ff067e24 */ /* 0x000fe4000f8e00ff */
[----:B------:R-:W-:-:S02]  /*10c0*/  IMAD.U32 R7, RZ, RZ, UR5 ;  /* 0x00000005ff077e24 */ /* 0x000fc4000f8e00ff */
[----:B------:R-:W-:Y:S02]  /*10d0*/  IMAD.U32 R11, RZ, RZ, UR7 ;  /* 0x00000007ff0b7e24 */ /* 0x000fe4000f8e00ff */
[----:B------:R-:W-:Y:S02]  /*10e0*/  IMAD.MOV.U32 R8, RZ, RZ, 0x1e1 ;  /* 0x000001e1ff087424 */ /* 0x000fe400078e00ff */
[----:B------:R-:W-:Y:S02]  /*10f0*/  IMAD.MOV.U32 R12, RZ, RZ, 0x1 ;  /* 0x00000001ff0c7424 */ /* 0x000fe400078e00ff */
[----:B0-----:R-:W-:-:S07]  /*1100*/  IMAD.MOV.U32 R13, RZ, RZ, RZ ;  /* 0x000000ffff0d7224 */ /* 0x001fce00078e00ff */
[----:B------:R-:W-:-:S07]  /*1110*/  LEPC R20, `(.L_x_13) ;  /* 0x000000001014794e */ /* 0x000fce0000000000 */
[----:B-12--5:R-:W-:Y:S05]  /*1120*/  CALL.ABS.NOINC R14 ;  /* 0x000000000e007343 */ /* 0x026fea0003c00000 */
.L_x_13:
[----:B------:R-:W-:-:S04]  /*1130*/  LOP3.LUT R0, R19, 0x1, RZ, 0xfc, !PT ;  /* 0x0000000113007812 */ /* 0x000fc800078efcff */
[----:B------:R-:W-:-:S13]  /*1140*/  ISETP.NE.AND P0, PT, R0, 0x3, PT ;  /* 0x000000030000780c */ /* 0x000fda0003f05270 */
[----:B------:R-:W-:Y:S05]  /*1150*/  @!P0 BRA `(.L_x_14) ;  /* 0x0000000000048947 */ /* 0x000fea0003800000 */
[----:B------:R-:W-:Y:S01]  /*1160*/  BPT.TRAP 0x1 ;  /* 0x000000040000795c */ /* 0x000fe20000300000 */
.L_x_14:
[----:B------:R-:W3:Y:S01]  /*1170*/  S2UR UR5, SR_CgaCtaId ;  /* 0x00000000000579c3 */ /* 0x000ee20000008800 */
[----:B------:R-:W-:Y:S01]  /*1180*/  UMOV UR4, 0x400 ;  /* 0x0000040000047882 */ /* 0x000fe20000000000 */
[----:B------:R-:W-:Y:S02]  /*1190*/  IMAD.U32 R0, RZ, RZ, UR38 ;  /* 0x00000026ff007e24 */ /* 0x000fe4000f8e00ff */
[----:B------:R-:W-:-:S03]  /*11a0*/  IMAD.U32 R3, RZ, RZ, UR39 ;  /* 0x00000027ff037e24 */ /* 0x000fc6000f8e00ff */
[----:B------:R-:W-:Y:S01]  /*11b0*/  SHF.L.U32 R0, R0, 0x1f, RZ ;  /* 0x0000001f00007819 */ /* 0x000fe200000006ff */
[----:B---3--:R-:W-:-:S06]  /*11c0*/  ULEA UR4, UR5, UR4, 0x18 ;  /* 0x0000000405047291 */ /* 0x008fcc000f8ec03f */
[----:B------:R-:W-:-:S04]  /*11d0*/  IMAD.U32 R6, RZ, RZ, UR4 ;  /* 0x00000004ff067e24 */ /* 0x000fc8000f8e00ff */
[----:B------:R-:W-:-:S04]  /*11e0*/  IMAD R3, R3, 0x8, R6 ;  /* 0x0000000803037824 */ /* 0x000fc800078e0206 */
[----:B------:R3:W4:Y:S01]  /*11f0*/  SYNCS.PHASECHK.TRANS64.TRYWAIT P1, [R3+URZ], R0 ;  /* 0x00000000030075a7 */ /* 0x000722000802017f */
[----:B------:R-:W-:Y:S05]  /*1200*/  @!P0 BRA `(.L_x_15) ;  /* 0x0000000000048947 */ /* 0x000fea0003800000 */
[----:B------:R-:W-:Y:S01]  /*1210*/  BPT.TRAP 0x1 ;  /* 0x000000040000795c */ /* 0x000fe20000300000 */
.L_x_15:
[----:B----4-:R-:W-:Y:S05]  /*1220*/  @P1 BRA `(.L_x_16) ;  /* 0x0000000000081947 */ /* 0x010fea0003800000 */
[----:B------:R-:W4:Y:S02]  /*1230*/  SYNCS.PHASECHK.TRANS64.TRYWAIT P1, [R3+URZ], R0 ;  /* 0x00000000030075a7 */ /* 0x000f24000802017f */
[----:B----4-:R-:W-:Y:S05]  /*1240*/  @!P1 BRA `(.L_x_17) ;  /* 0x0000008800a49947 */ /* 0x010fea0003800000 */
.L_x_16:
[----:B------:R-:W-:-:S04]  /*1250*/  UISETP.LT.AND UP0, UPT, UR40, 0x1, UPT ;  /* 0x000000012800788c */ /* 0x000fc8000bf01270 */
[----:B------:R-:W-:-:S06]  /*1260*/  USEL UR4, UR40, 0x1, UP0 ;  /* 0x0000000128047887 */ /* 0x000fcc0008000000 */
[----:B---34-:R-:W-:Y:S01]  /*1270*/  IMAD.U32 R0, RZ, RZ, UR4 ;  /* 0x00000004ff007e24 */ /* 0x018fe2000f8e00ff */
[----:B------:R-:W-:Y:S05]  /*1280*/  WARPSYNC.ALL ;  /* 0x0000000000007948 */ /* 0x000fea0003800000 */
[----:B------:R-:W-:-:S04]  /*1290*/  IADD3 R0, -R0, UR40, RZ ;  /* 0x0000002800007c10 */ /* 0x000fc8000fffe1ff */
[----:B------:R-:W-:Y:S02]  /*12a0*/  ISETP.GE.AND P1, PT, R0, 0x1, PT ;  /* 0x000000010000780c */ /* 0x000fe40003f26270 */
[----:B------:R-:W-:Y:S01]  /*12b0*/  R2UR UR4, R6 ;  /* 0x00000000060472ca */ /* 0x000fe200000e0000 */
[----:B------:R-:W-:Y:S01]  /*12c0*/  ULEA UR5, UR39, UR41, 0xa ;  /* 0x0000002927057291 */ /* 0x000fe2000f8e503f */
[----:B------:R-:W-:Y:S01]  /*12d0*/  WARPGROUP.ARRIVE ;  /* 0x00000000000079c5 */ /* 0x000fe20000000000 */
[----:B------:R-:W-:Y:S01]  /*12e0*/  UMOV UR9, 0x80000020 ;  /* 0x8000002000097882 */ /* 0x000fe20000000000 */
[----:B------:R-:W-:-:S04]  /*12f0*/  UMOV UR11, 0x80000020 ;  /* 0x80000020000b7882 */ /* 0x000fc80000000000 */
[----:B------:R-:W-:-:S05]  /*1300*/  UMOV UR8, UR5 ;  /* 0x0000000500087c82 */ /* 0x000fca0008000000 */
[----:B------:R-:W-:-:S04]  /*1310*/  UIADD3 UR4, UR4, 0xc100, URZ ;  /* 0x0000c10004047890 */ /* 0x000fc8000fffe03f */
[----:B------:R-:W-:-:S04]  /*1320*/  USHF.R.U32.HI UR4, URZ, 0x4, UR4 ;  /* 0x000000043f047899 */ /* 0x000fc80008011604 */
[----:B------:R-:W-:-:S04]  /*1330*/  ULOP3.LUT UR4, UR4, 0x3fff, URZ, 0xc0, !UPT ;  /* 0x00003fff04047892 */ /* 0x000fc8000f8ec03f */
[----:B------:R-:W-:-:S04]  /*1340*/  ULOP3.LUT UR4, UR4, 0x10000, URZ, 0xfc, !UPT ;  /* 0x0001000004047892 */ /* 0x000fc8000f8efc3f */
[----:B------:R-:W-:-:S07]  /*1350*/  ULEA UR6, UR39, UR4, 0x9 ;  /* 0x0000000427067291 */ /* 0x000fce000f8e483f */
[----:B------:R-:W-:Y:S02]  /*1360*/  UMOV UR10, UR6 ;  /* 0x00000006000a7c82 */ /* 0x000fe40008000000 */
[----:B------:R-:W-:Y:S01]  /*1370*/  IGMMA.64x128x32.S8.S8 R88, gdesc[UR8], RZ, !UPT, gsb0 ;  /* 0x03600000085879f1 */ /* 0x000fe2000c0410ff */
[----:B------:R-:W-:Y:S01]  /*1380*/  UIADD3 UR8, UR5, 0x200, URZ ;  /* 0x0000020005087890 */ /* 0x000fe2000fffe03f */
[----:B------:R-:W-:Y:S01]  /*1390*/  UMOV UR9, 0x80000020 ;  /* 0x8000002000097882 */ /* 0x000fe20000000000 */
[----:B------:R-:W-:Y:S02]  /*13a0*/  WARPGROUP.DEPBAR.LE gsb0, 0x0 ;  /* 0x00008000000079c5 */ /* 0x000fe40000010000 */
[----:B------:R-:W-:-:S06]  /*13b0*/  WARPGROUP.ARRIVE ;  /* 0x00000000000079c5 */ /* 0x000fcc0000000000 */
[----:B------:R-:W-:Y:S01]  /*13c0*/  IGMMA.64x128x32.S8.S8 R24, gdesc[UR8], RZ, !UPT, gsb0 ;  /* 0x03600000081879f1 */ /* 0x000fe2000c0410ff */
[----:B------:R-:W-:Y:S02]  /*13d0*/  UIADD3 UR8, UR5, 0x2, URZ ;  /* 0x0000000205087890 */ /* 0x000fe4000fffe03f */
[----:B------:R-:W-:Y:S01]  /*13e0*/  UIADD3 UR10, UR6, 0x2, URZ ;  /* 0x00000002060a7890 */ /* 0x000fe2000fffe03f */
[----:B------:R-:W-:Y:S01]  /*13f0*/  UMOV UR9, 0x80000020 ;  /* 0x8000002000097882 */ /* 0x000fe20000000000 */
[----:B------:R-:W-:Y:S01]  /*1400*/  UMOV UR11, 0x80000020 ;  /* 0x80000020000b7882 */ /* 0x000fe20000000000 */
[----:B------:R-:W-:Y:S02]  /*1410*/  WARPGROUP.DEPBAR.LE gsb0, 0x0 ;  /* 0x00008000000079c5 */ /* 0x000fe40000010000 */
[----:B------:R-:W-:-:S06]  /*1420*/  WARPGROUP.ARRIVE ;  /* 0x00000000000079c5 */ /* 0x000fcc0000000000 */
[----:B------:R-:W-:Y:S01]  /*1430*/  IGMMA.64x128x32.S8.S8 R88, gdesc[UR8], R88, gsb0 ;  /* 0x03600000085879f1 */ /* 0x000fe20008041058 */
[----:B------:R-:W-:Y:S01]  /*1440*/  UIADD3 UR8, UR5, 0x202, URZ ;  /* 0x0000020205087890 */ /* 0x000fe2000fffe03f */
[----:B------:R-:W-:Y:S01]  /*1450*/  UMOV UR9, 0x80000020 ;  /* 0x8000002000097882 */ /* 0x000fe20000000000 */
[----:B------:R-:W-:Y:S02]  /*1460*/  WARPGROUP.DEPBAR.LE gsb0, 0x0 ;  /* 0x00008000000079c5 */ /* 0x000fe40000010000 */
[----:B------:R-:W-:-:S06]  /*1470*/  WARPGROUP.ARRIVE ;  /* 0x00000000000079c5 */ /* 0x000fcc0000000000 */
[----:B------:R-:W-:Y:S03]  /*1480*/  IGMMA.64x128x32.S8.S8 R24, gdesc[UR8], R24, gsb0 ;  /* 0x03600000081879f1 */ /* 0x000fe60008041018 */
[----:B------:R-:W-:Y:S02]  /*1490*/  WARPGROUP.DEPBAR.LE gsb0, 0x0 ;  /* 0x00008000000079c5 */ /* 0x000fe40000010000 */
[----:B------:R-:W-:Y:S05]  /*14a0*/  @!P1 BRA `(.L_x_18) ;  /* 0x0000000400109947 */ /* 0x000fea0003800000 */
[----:B------:R-:W-:Y:S02]  /*14b0*/  UIADD3 UR5, UR39, 0x1, URZ ;  /* 0x0000000127057890 */ /* 0x000fe4000fffe03f */
[----:B------:R-:W-:Y:S02]  /*14c0*/  IMAD.U32 R3, RZ, RZ, UR39 ;  /* 0x00000027ff037e24 */ /* 0x000fe4000f8e00ff */
[----:B------:R-:W-:-:S04]  /*14d0*/  UISETP.NE.AND UP0, UPT, UR5, 0x3, UPT ;  /* 0x000000030500788c */ /* 0x000fc8000bf05270 */
[----:B------:R-:W-:Y:S02]  /*14e0*/  USEL UR6, URZ, 0x1, UP0 ;  /* 0x000000013f067887 */ /* 0x000fe40008000000 */
[----:B------:R-:W-:Y:S02]  /*14f0*/  USEL UR5, UR5, URZ, UP0 ;  /* 0x0000003f05057287 */ /* 0x000fe40008000000 */
[----:B------:R-:W-:-:S06]  /*1500*/  ULOP3.LUT UR6, UR38, UR6, URZ, 0x3c, !UPT ;  /* 0x0000000626067292 */ /* 0x000fcc000f8e3c3f */
[----:B------:R-:W-:-:S07]  /*1510*/  IMAD.U32 R7, RZ, RZ, UR6 ;  /* 0x00000006ff077e24 */ /* 0x000fce000f8e00ff */
.L_x_25:
[----:B------:R-:W-:Y:S05]  /*1520*/  @!P0 BRA `(.L_x_19) ;  /* 0x0000000000048947 */ /* 0x000fea0003800000 */
[----:B------:R-:W-:Y:S01]  /*1530*/  BPT.TRAP 0x1 ;  /* 0x000000040000795c */ /* 0x000fe20000300000 */
.L_x_19:
[----:B------:R-:W3:Y:S01]  /*1540*/  S2UR UR7, SR_CgaCtaId ;  /* 0x00000000000779c3 */ /* 0x000ee20000008800 */
[----:B------:R-:W-:Y:S01]  /*1550*/  UMOV UR6, 0x400 ;  /* 0x0000040000067882 */ /* 0x000fe20000000000 */
[----:B01----:R-:W-:Y:S01]  /*1560*/  IMAD.U32 R5, RZ, RZ, UR5 ;  /* 0x00000005ff057e24 */ /* 0x003fe2000f8e00ff */
[----:B------:R-:W-:Y:S01]  /*1570*/  SHF.L.U32 R4, R7, 0x1f, RZ ;  /* 0x0000001f07047819 */ /* 0x000fe200000006ff */
[----:B---3--:R-:W-:-:S06]  /*1580*/  ULEA UR6, UR7, UR6, 0x18 ;  /* 0x0000000607067291 */ /* 0x008fcc000f8ec03f */
[----:B------:R-:W-:-:S04]  /*1590*/  IMAD.U32 R6, RZ, RZ, UR6 ;  /* 0x00000006ff067e24 */ /* 0x000fc8000f8e00ff */
[----:B------:R-:W-:-:S04]  /*15a0*/  IMAD R5, R5, 0x8, R6 ;  /* 0x0000000805057824 */ /* 0x000fc800078e0206 */
[----:B------:R0:W1:Y:S01]  /*15b0*/  SYNCS.PHASECHK.TRANS64.TRYWAIT P1, [R5+URZ], R4 ;  /* 0x00000004050075a7 */ /* 0x000062000802017f */
[----:B------:R-:W-:Y:S05]  /*15c0*/  @!P0 BRA `(.L_x_20) ;  /* 0x0000000000048947 */ /* 0x000fea0003800000 */
[----:B------:R-:W-:Y:S01]  /*15d0*/  BPT.TRAP 0x1 ;  /* 0x000000040000795c */ /* 0x000fe20000300000 */
.L_x_20:
[----:B-1----:R-:W-:Y:S05]  /*15e0*/  @P1 BRA `(.L_x_21) ;  /* 0x0000000000081947 */ /* 0x002fea0003800000 */
[----:B------:R-:W1:Y:S02]  /*15f0*/  SYNCS.PHASECHK.TRANS64.TRYWAIT P1, [R5+URZ], R4 ;  /* 0x00000004050075a7 */ /* 0x000e64000802017f */
[----:B-1----:R-:W-:Y:S05]  /*1600*/  @!P1 BRA `(.L_x_22) ;  /* 0x0000008400c89947 */ /* 0x002fea0003800000 */
.L_x_21:
[----:B------:R-:W-:Y:S01]  /*1610*/  ULEA UR6, UR5, UR41, 0xa ;  /* 0x0000002905067291 */ /* 0x000fe2000f8e503f */
[----:B------:R-:W-:Y:S01]  /*1620*/  WARPGROUP.ARRIVE ;  /* 0x00000000000079c5 */ /* 0x000fe20000000000 */
[----:B------:R-:W-:Y:S01]  /*1630*/  ULEA UR7, UR5, UR4, 0x9 ;  /* 0x0000000405077291 */ /* 0x000fe2000f8e483f */
[----:B------:R-:W-:Y:S01]  /*1640*/  UMOV UR9, 0x80000020 ;  /* 0x8000002000097882 */ /* 0x000fe20000000000 */
[----:B------:R-:W-:-:S03]  /*1650*/  UMOV UR11, 0x80000020 ;  /* 0x80000020000b7882 */ /* 0x000fc60000000000 */
[----:B------:R-:W-:Y:S02]  /*1660*/  UMOV UR8, UR6 ;  /* 0x0000000600087c82 */ /* 0x000fe40008000000 */
[----:B------:R-:W-:Y:S02]  /*1670*/  UMOV UR10, UR7 ;  /* 0x00000007000a7c82 */ /* 0x000fe40008000000 */
[----:B------:R-:W-:Y:S01]  /*1680*/  IGMMA.64x128x32.S8.S8 R88, gdesc[UR8], R88, gsb0 ;  /* 0x03600000085879f1 */ /* 0x000fe20008041058 */
[----:B------:R-:W-:Y:S01]  /*1690*/  UIADD3 UR8, UR6, 0x200, URZ ;  /* 0x0000020006087890 */ /* 0x000fe2000fffe03f */
[----:B------:R-:W-:Y:S01]  /*16a0*/  UMOV UR9, 0x80000020 ;  /* 0x8000002000097882 */ /* 0x000fe20000000000 */
[----:B------:R-:W-:Y:S02]  /*16b0*/  WARPGROUP.DEPBAR.LE gsb0, 0x0 ;  /* 0x00008000000079c5 */ /* 0x000fe40000010000 */
[----:B------:R-:W-:-:S06]  /*16c0*/  WARPGROUP.ARRIVE ;  /* 0x00000000000079c5 */ /* 0x000fcc0000000000 */
[----:B------:R-:W-:Y:S01]  /*16d0*/  IGMMA.64x128x32.S8.S8 R24, gdesc[UR8], R24, gsb0 ;  /* 0x03600000081879f1 */ /* 0x000fe20008041018 */
        /* <DEDUP_REMOVED lines=14> */
[----:B------:R-:W-:Y:S01]  /*17c0*/  BPT.TRAP 0x1 ;  /* 0x000000040000795c */ /* 0x000fe20000300000 */
.L_x_23:
[----:B01----:R-:W-:Y:S01]  /*17d0*/  IMAD R4, R3, 0x8, R6 ;  /* 0x0000000803047824 */ /* 0x003fe200078e0206 */
[----:B------:R-:W-:-:S03]  /*17e0*/  ISETP.GT.U32.AND P1, PT, R19, 0x1, PT ;  /* 0x000000011300780c */ /* 0x000fc60003f24070 */
[----:B------:R-:W-:-:S05]  /*17f0*/  VIADD R4, R4, 0x18 ;  /* 0x0000001804047836 */ /* 0x000fca0000000000 */
[----:B------:R-:W-:-:S04]  /*1800*/  PRMT R4, RZ, 0x654, R4 ;  /* 0x00000654ff047816 */ /* 0x000fc80000000004 */
[----:B------:R0:W-:Y:S01]  /*1810*/  SYNCS.ARRIVE.TRANS64.RED.A1T0 RZ, [R4+URZ], RZ ;  /* 0x000000ff04ff79a7 */ /* 0x0001e2000810043f */
[----:B------:R-:W-:Y:S05]  /*1820*/  @P1 BRA `(.L_x_24) ;  /* 0x0000000000041947 */ /* 0x000fea0003800000 */
[----:B------:R-:W-:Y:S01]  /*1830*/  BPT.TRAP 0x1 ;  /* 0x000000040000795c */ /* 0x000fe20000300000 */
.L_x_24:
[----:B------:R-:W-:Y:S01]  /*1840*/  UIADD3 UR5, UR5, 0x1, URZ ;  /* 0x0000000105057890 */ /* 0x000fe2000fffe03f */
[C---:B------:R-:W-:Y:S01]  /*1850*/  ISETP.GT.AND P2, PT, R0.reuse, 0x1, PT ;  /* 0x000000010000780c */ /* 0x040fe20003f44270 */
[----:B------:R-:W-:Y:S02]  /*1860*/  VIADD R3, R3, 0x1 ;  /* 0x0000000103037836 */ /* 0x000fe40000000000 */
[----:B------:R-:W-:Y:S01]  /*1870*/  UISETP.NE.AND UP0, UPT, UR5, 0x3, UPT ;  /* 0x000000030500788c */ /* 0x000fe2000bf05270 */
[----:B------:R-:W-:Y:S02]  /*1880*/  VIADD R0, R0, 0xffffffff ;  /* 0xffffffff00007836 */ /* 0x000fe40000000000 */
[C---:B------:R-:W-:Y:S01]  /*1890*/  ISETP.NE.AND P1, PT, R3.reuse, 0x3, PT ;  /* 0x000000030300780c */ /* 0x040fe20003f25270 */
[----:B------:R-:W-:Y:S02]  /*18a0*/  USEL UR6, URZ, 0x1, UP0 ;  /* 0x000000013f067887 */ /* 0x000fe40008000000 */
[----:B------:R-:W-:Y:S01]  /*18b0*/  USEL UR5, UR5, URZ, UP0 ;  /* 0x0000003f05057287 */ /* 0x000fe20008000000 */
[----:B------:R-:W-:-:S03]  /*18c0*/  SEL R3, R3, RZ, P1 ;  /* 0x000000ff03037207 */ /* 0x000fc60000800000 */
[----:B------:R-:W-:Y:S01]  /*18d0*/  LOP3.LUT R7, R7, UR6, RZ, 0x3c, !PT ;  /* 0x0000000607077c12 */ /* 0x000fe2000f8e3cff */
[----:B------:R-:W-:Y:S07]  /*18e0*/  @P2 BRA `(.L_x_25) ;  /* 0xfffffffc000c2947 */ /* 0x000fee000383ffff */
.L_x_18:
[----:B------:R-:W3:Y:S02]  /*18f0*/  LDC R0, c[0x0][0x28c] ;  /* 0x0000a300ff007b82 */ /* 0x000ee40000000800 */
[----:B---3--:R-:W-:-:S13]  /*1900*/  ISETP.GE.AND P1, PT, R0, 0x1, PT ;  /* 0x000000010000780c */ /* 0x008fda0003f26270 */
[----:B------:R-:W-:Y:S05]  /*1910*/  @!P1 BRA `(.L_x_26) ;  /* 0x0000000000409947 */ /* 0x000fea0003800000 */
[----:B------:R-:W-:Y:S05]  /*1920*/  @!P0 BRA `(.L_x_27) ;  /* 0x0000000000048947 */ /* 0x000fea0003800000 */
[----:B------:R-:W-:Y:S01]  /*1930*/  BPT.TRAP 0x1 ;  /* 0x000000040000795c */ /* 0x000fe20000300000 */
.L_x_27:
[----:B------:R-:W-:Y:S01]  /*1940*/  UISETP.LT.AND UP0, UPT, UR40, 0x1, UPT ;  /* 0x000000012800788c */ /* 0x000fe2000bf01270 */
[----:B------:R-:W-:-:S03]  /*1950*/  ISETP.GT.U32.AND P0, PT, R19, 0x1, PT ;  /* 0x000000011300780c */ /* 0x000fc60003f04070 */
[----:B------:R-:W-:-:S04]  /*1960*/  USEL UR6, UR40, 0x1, UP0 ;  /* 0x0000000128067887 */ /* 0x000fc80008000000 */
[----:B------:R-:W-:-:S04]  /*1970*/  UIADD3 UR6, UR39, UR40, -UR6 ;  /* 0x0000002827067290 */ /* 0x000fc8000fffe806 */
[----:B------:R-:W-:-:S04]  /*1980*/  UIMAD.WIDE.U32 UR4, UR6, -0x55555555, URZ ;  /* 0xaaaaaaab060478a5 */ /* 0x000fc8000f8e003f */
[----:B------:R-:W-:-:S04]  /*1990*/  USHF.R.U32.HI UR4, URZ, 0x1, UR5 ;  /* 0x000000013f047899 */ /* 0x000fc80008011605 */
[----:B------:R-:W-:-:S06]  /*19a0*/  UIMAD UR6, UR4, -0x3, UR6 ;  /* 0xfffffffd040678a4 */ /* 0x000fcc000f8e0206 */
[----:B------:R-:W-:-:S04]  /*19b0*/  IMAD.U32 R3, RZ, RZ, UR6 ;  /* 0x00000006ff037e24 */ /* 0x000fc8000f8e00ff */
[----:B------:R-:W-:-:S04]  /*19c0*/  IMAD R0, R3, 0x8, R6 ;  /* 0x0000000803007824 */ /* 0x000fc800078e0206 */
[----:B------:R-:W-:-:S05]  /*19d0*/  VIADD R0, R0, 0x18 ;  /* 0x0000001800007836 */ /* 0x000fca0000000000 */
[----:B------:R-:W-:-:S04]  /*19e0*/  PRMT R0, RZ, 0x654, R0 ;  /* 0x00000654ff007816 */ /* 0x000fc80000000000 */
[----:B------:R3:W-:Y:S01]  /*19f0*/  SYNCS.ARRIVE.TRANS64.RED.A1T0 RZ, [R0+URZ], RZ ;  /* 0x000000ff00ff79a7 */ /* 0x0007e2000810043f */
[----:B------:R-:W-:Y:S05]  /*1a00*/  @P0 BRA `(.L_x_26) ;  /* 0x0000000000040947 */ /* 0x000fea0003800000 */
[----:B------:R-:W-:Y:S01]  /*1a10*/  BPT.TRAP 0x1 ;  /* 0x000000040000795c */ /* 0x000fe20000300000 */
.L_x_26:
[----:B------:R-:W4:Y:S01]  /*1a20*/  LDC R6, c[0x0][0x288] ;  /* 0x0000a200ff067b82 */ /* 0x000f220000000800 */
[--C-:B---3--:R-:W-:Y:S01]  /*1a30*/  SHF.R.U32.HI R0, RZ, 0x2, R18.reuse ;  /* 0x00000002ff007819 */ /* 0x108fe20000011612 */
[----:B------:R-:W-:Y:S01]  /*1a40*/  IMAD.SHL.U32 R23, R23, 0x80, RZ ;  /* 0x0000008017177824 */ /* 0x000fe200078e00ff */
[----:B01----:R-:W-:Y:S01]  /*1a50*/  SHF.R.U32.HI R5, RZ, 0x7, R18 ;  /* 0x00000007ff057819 */ /* 0x003fe20000011612 */
[----:B------:R-:W-:Y:S01]  /*1a60*/  UIADD3 UR39, UR40, UR39, URZ ;  /* 0x0000002728277290 */ /* 0x000fe2000fffe03f */
[----:B------:R-:W-:Y:S01]  /*1a70*/  LOP3.LUT R3, R0, 0x7, RZ, 0xc0, !PT ;  /* 0x0000000700037812 */ /* 0x000fe200078ec0ff */
[C---:B------:R-:W-:Y:S01]  /*1a80*/  IMAD.SHL.U32 R14, R18.reuse, 0x2, RZ ;  /* 0x00000002120e7824 */ /* 0x040fe200078e00ff */
[----:B------:R-:W-:Y:S01]  /*1a90*/  LOP3.LUT R0, R5, 0x1, RZ, 0xc0, !PT ;  /* 0x0000000105007812 */ /* 0x000fe200078ec0ff */
[----:B------:R-:W-:Y:S01]  /*1aa0*/  UISETP.GT.U32.AND UP0, UPT, UR39, 0x2, UPT ;  /* 0x000000022700788c */ /* 0x000fe2000bf04070 */
[----:B------:R-:W-:Y:S01]  /*1ab0*/  LOP3.LUT R4, R18, 0x60, RZ, 0xc0, !PT ;  /* 0x0000006012047812 */ /* 0x000fe200078ec0ff */
[----:B------:R-:W-:Y:S01]  /*1ac0*/  ULDC UR7, c[0x0][0x284] ;  /* 0x0000a10000077ab9 */ /* 0x000fe20000000800 */
[----:B------:R-:W-:Y:S01]  /*1ad0*/  UISETP.GE.U32.AND UP1, UPT, UR40, 0x3, UPT ;  /* 0x000000032800788c */ /* 0x000fe2000bf26070 */
[----:B------:R-:W-:Y:S01]  /*1ae0*/  IMAD.SHL.U32 R10, R0, 0x40, RZ ;  /* 0x00000040000a7824 */ /* 0x000fe200078e00ff */
[----:B------:R-:W-:Y:S01]  /*1af0*/  SHF.R.U32.HI R8, RZ, 0x1, R4 ;  /* 0x00000001ff087819 */ /* 0x000fe20000011604 */
[----:B------:R-:W-:Y:S01]  /*1b00*/  UISETP.LT.U32.AND UP0, UPT, UR40, 0x3, UP0 ;  /* 0x000000032800788c */ /* 0x000fe20008701070 */
[----:B------:R-:W-:Y:S01]  /*1b10*/  SHF.R.S32.HI R160, RZ, 0x1f, R22 ;  /* 0x0000001fffa07819 */ /* 0x000fe20000011416 */
[----:B------:R-:W-:Y:S01]  /*1b20*/  ULDC.64 UR8, c[0x0][0x5d0] ;  /* 0x0001740000087ab9 */ /* 0x000fe20000000a00 */
[--C-:B------:R-:W-:Y:S01]  /*1b30*/  IADD3 R5, RZ, -R8, -R3.reuse ;  /* 0x80000008ff057210 */ /* 0x100fe20007ffe803 */
[----:B------:R-:W-:Y:S01]  /*1b40*/  UIMAD.WIDE.U32 UR4, UR39, -0x55555555, URZ ;  /* 0xaaaaaaab270478a5 */ /* 0x000fe2000f8e003f */
[----:B------:R-:W-:Y:S01]  /*1b50*/  LOP3.LUT R165, R10, 0x40, R3, 0xe2, !PT ;  /* 0x000000400aa57812 */ /* 0x000fe200078ee203 */
[----:B------:R-:W-:Y:S01]  /*1b60*/  IMAD.SHL.U32 R3, R152, 0x100, RZ ;  /* 0x0000010098037824 */ /* 0x000fe200078e00ff */
[C---:B------:R-:W-:Y:S01]  /*1b70*/  LOP3.LUT R14, R23.reuse, 0x6, R14, 0xf8, !PT ;  /* 0x00000006170e7812 */ /* 0x040fe200078ef80e */
[----:B------:R-:W-:Y:S01]  /*1b80*/  USEL UR6, URZ, 0x1, !UP0 ;  /* 0x000000013f067887 */ /* 0x000fe2000c000000 */
[----:B------:R-:W-:Y:S01]  /*1b90*/  LOP3.LUT R4, R18, 0x3, RZ, 0xc0, !PT ;  /* 0x0000000312047812 */ /* 0x000fe200078ec0ff */
[----:B------:R-:W-:Y:S01]  /*1ba0*/  IMAD R7, R160, UR8, RZ ;  /* 0x00000008a0077c24 */ /* 0x000fe2000f8e02ff */
[----:B----4-:R-:W-:Y:S01]  /*1bb0*/  ISETP.GE.AND P0, PT, R23, R6, PT ;  /* 0x000000061700720c */ /* 0x010fe20003f06270 */
[----:B------:R-:W-:Y:S01]  /*1bc0*/  IMAD R0, R0, -0x40, R5 ;  /* 0xffffffc000007824 */ /* 0x000fe200078e0205 */
[----:B------:R-:W-:Y:S01]  /*1bd0*/  SHF.R.S32.HI R15, RZ, 0x1f, R14 ;  /* 0x0000001fff0f7819 */ /* 0x000fe2000001140e */
[----:B------:R-:W-:Y:S01]  /*1be0*/  USHF.R.U32.HI UR4, URZ, 0x1, UR5 ;  /* 0x000000013f047899 */ /* 0x000fe20008011605 */
[C---:B------:R-:W-:Y:S01]  /*1bf0*/  ISETP.GE.OR P0, PT, R3.reuse, UR7, P0 ;  /* 0x0000000703007c0c */ /* 0x040fe20008706670 */
[----:B------:R-:W-:Y:S01]  /*1c00*/  ULOP3.LUT UR38, UR38, UR6, URZ, 0x3c, !UPT ;  /* 0x0000000626267292 */ /* 0x000fe2000f8e3c3f */
[----:B------:R-:W-:Y:S01]  /*1c10*/  IMAD R10, R4, -0x2, R6 ;  /* 0xfffffffe040a7824 */ /* 0x000fe200078e0206 */
[----:B------:R-:W-:Y:S01]  /*1c20*/  UIMAD UR39, UR4, -0x3, UR39 ;  /* 0xfffffffd042778a4 */ /* 0x000fe2000f8e0227 */
[----:B------:R-:W-:Y:S01]  /*1c30*/  IMAD.WIDE R4, R152, 0x100, RZ ;  /* 0x0000010098047825 */ /* 0x000fe200078e02ff */
[----:B------:R-:W-:Y:S01]  /*1c40*/  @UP1 ULOP3.LUT UR38, UR38, 0x1, UR4, 0x78, !UPT ;  /* 0x0000000126261892 */ /* 0x000fe2000f8e7804 */
[----:B------:R-:W-:-:S02]  /*1c50*/  IADD3 R0, -R3, UR7, R0 ;  /* 0x0000000703007c10 */ /* 0x000fc4000fffe100 */
[----:B------:R-:W-:Y:S01]  /*1c60*/  IMAD R9, R22, UR9, R7 ;  /* 0x0000000916097c24 */ /* 0x000fe2000f8e0207 */
[----:B------:R-:W-:Y:S01]  /*1c70*/  LOP3.LUT R165, R4, R165, R8, 0xfe, !PT ;  /* 0x000000a504a57212 */ /* 0x000fe200078efe08 */
[----:B------:R-:W-:-:S04]  /*1c80*/  IMAD.WIDE.U32 R6, R22, UR8, R14 ;  /* 0x0000000816067c25 */ /* 0x000fc8000f8e000e */
[----:B------:R-:W-:Y:S02]  /*1c90*/  IMAD.IADD R7, R7, 0x1, R9 ;  /* 0x0000000107077824 */ /* 0x000fe400078e0209 */
[----:B------:R-:W-:Y:S02]  /*1ca0*/  IMAD.IADD R3, R10, 0x1, -R23 ;  /* 0x000000010a037824 */ /* 0x000fe400078e0a17 */
[----:B------:R-:W-:Y:S01]  /*1cb0*/  IMAD.MOV.U32 R152, RZ, RZ, -0x1 ;  /* 0xffffffffff987424 */ /* 0x000fe200078e00ff */
[----:B------:R-:W-:Y:S06]  /*1cc0*/  @P0 BRA `(.L_x_28) ;  /* 0x0000006000f40947 */ /* 0x000fec0003800000 */
[----:B------:R-:W0:Y:S01]  /*1cd0*/  LDC.64 R20, c[0x0][0x5c8] ;  /* 0x00017200ff147b82 */ /* 0x000e220000000a00 */
[----:B------:R-:W-:Y:S01]  /*1ce0*/  ULDC.64 UR4, c[0x0][0x5c0] ;  /* 0x0001700000047ab9 */ /* 0x000fe20000000a00 */
[----:B------:R-:W-:Y:S01]  /*1cf0*/  BSSY B0, `(.L_x_28) ;  /* 0x000063a000007945 */ /* 0x000fe20003800000 */
[-C--:B0-----:R-:W-:Y:S01]  /*1d00*/  IMAD R8, R5, R20.reuse, RZ ;  /* 0x0000001405087224 */ /* 0x081fe200078e02ff */
[----:B------:R-:W-:Y:S01]  /*1d10*/  SHF.L.U64.HI R13, R20, 0x3, R21 ;  /* 0x00000003140d7819 */ /* 0x000fe20000010215 */
[----:B------:R-:W-:-:S04]  /*1d20*/  IMAD.WIDE.U32 R6, R165, R20, R6 ;  /* 0x00000014a5067225 */ /* 0x000fc800078e0006 */
[----:B------:R-:W-:Y:S01]  /*1d30*/  IMAD R9, R165, R21, R8 ;  /* 0x00000015a5097224 */ /* 0x000fe200078e0208 */
[----:B------:R-:W-:Y:S01]  /*1d40*/  IADD3 R158, P0, R6, UR4, RZ ;  /* 0x00000004069e7c10 */ /* 0x000fe2000ff1e0ff */
[C---:B------:R-:W-:Y:S02]  /*1d50*/  IMAD.SHL.U32 R11, R20.reuse, 0x8, RZ ;  /* 0x00000008140b7824 */ /* 0x040fe400078e00ff */
[----:B------:R-:W-:Y:S01]  /*1d60*/  IMAD.IADD R9, R7, 0x1, R9 ;  /* 0x0000000107097824 */ /* 0x000fe200078e0209 */
[-C--:B------:R-:W-:Y:S02]  /*1d70*/  LEA R6, P2, R20, R158.reuse, 0x7 ;  /* 0x0000009e14067211 */ /* 0x080fe400078438ff */
[----:B------:R-:W-:Y:S02]  /*1d80*/  IADD3 R8, P1, R11, R158, RZ ;  /* 0x0000009e0b087210 */ /* 0x000fe40007f3e0ff */
[----:B------:R-:W-:Y:S02]  /*1d90*/  IADD3.X R159, R9, UR5, RZ, P0, !PT ;  /* 0x00000005099f7c10 */ /* 0x000fe400087fe4ff */
[----:B-----5:R-:W-:-:S02]  /*1da0*/  ISETP.NE.AND P0, PT, R154, RZ, PT ;  /* 0x000000ff9a00720c */ /* 0x020fc40003f05270 */
[----:B------:R-:W-:Y:S01]  /*1db0*/  LEA.HI.X R7, R20, R159, R21, 0x7, P2 ;  /* 0x0000009f14077211 */ /* 0x000fe200010f3c15 */
[----:B------:R-:W-:Y:S01]  /*1dc0*/  IMAD.X R9, R13, 0x1, R159, P1 ;  /* 0x000000010d097824 */ /* 0x000fe200008e069f */
[----:B------:R-:W-:-:S05]  /*1dd0*/  IADD3 R10, P2, R11, R6, RZ ;  /* 0x000000060b0a7210 */ /* 0x000fca0007f5e0ff */
[----:B------:R-:W-:-:S04]  /*1de0*/  IMAD.X R11, R13, 0x1, R7, P2 ;  /* 0x000000010d0b7824 */ /* 0x000fc800010e0607 */
[----:B------:R-:W-:Y:S05]  /*1df0*/  @!P0 BRA `(.L_x_29) ;  /* 0x0000004800948947 */ /* 0x000fea0003800000 */
[----:B------:R-:W0:Y:S01]  /*1e00*/  LDC.64 R156, c[0x0][0x5b0] ;  /* 0x00016c00ff9c7b82 */ /* 0x000e220000000a00 */
[----:B------:R-:W-:Y:S01]  /*1e10*/  ULDC.64 UR4, c[0x0][0x5b8] ;  /* 0x00016e0000047ab9 */ /* 0x000fe20000000a00 */
[----:B------:R-:W-:Y:S01]  /*1e20*/  ISETP.GE.AND P0, PT, R0, 0x1, PT ;  /* 0x000000010000780c */ /* 0x000fe20003f06270 */
[----:B------:R-:W-:Y:S01]  /*1e30*/  IMAD R21, R160, UR4, RZ ;  /* 0x00000004a0157c24 */ /* 0x000fe2000f8e02ff */
[----:B------:R-:W-:Y:S01]  /*1e40*/  BSSY B1, `(.L_x_30) ;  /* 0x0000010000017945 */ /* 0x000fe20003800000 */
[C---:B------:R-:W-:Y:S01]  /*1e50*/  IMAD.WIDE.U32 R14, R22.reuse, UR4, R14 ;  /* 0x00000004160e7c25 */ /* 0x040fe2000f8e000e */
[----:B------:R-:W-:Y:S02]  /*1e60*/  ISETP.LT.OR P3, PT, R3, 0x1, !P0 ;  /* 0x000000010300780c */ /* 0x000fe40004761670 */
[----:B------:R-:W1:Y:S01]  /*1e70*/  LDC.64 R12, c[0x0][0x5a8] ;  /* 0x00016a00ff0c7b82 */ /* 0x000e620000000a00 */
[----:B------:R-:W-:Y:S02]  /*1e80*/  IMAD R21, R22, UR5, R21 ;  /* 0x0000000516157c24 */ /* 0x000fe4000f8e0215 */
[----:B------:R-:W-:-:S02]  /*1e90*/  IMAD.MOV.U32 R20, RZ, RZ, R14 ;  /* 0x000000ffff147224 */ /* 0x000fc400078e000e */
[----:B------:R-:W-:Y:S02]  /*1ea0*/  IMAD.IADD R21, R15, 0x1, R21 ;  /* 0x000000010f157824 */ /* 0x000fe400078e0215 */
[-C--:B0-----:R-:W-:Y:S01]  /*1eb0*/  IMAD R160, R5, R156.reuse, RZ ;  /* 0x0000009c05a07224 */ /* 0x081fe200078e02ff */
[----:B------:R-:W-:Y:S01]  /*1ec0*/  SHF.L.U64.HI R161, R156, 0x3, R157 ;  /* 0x000000039ca17819 */ /* 0x000fe2000001029d */
[----:B------:R-:W-:-:S04]  /*1ed0*/  IMAD.WIDE.U32 R22, R165, R156, R20 ;  /* 0x0000009ca5167225 */ /* 0x000fc800078e0014 */
[----:B------:R-:W-:Y:S01]  /*1ee0*/  IMAD R169, R165, R157, R160 ;  /* 0x0000009da5a97224 */ /* 0x000fe200078e02a0 */
[----:B-1----:R-:W-:Y:S01]  /*1ef0*/  IADD3 R22, P1, R22, R12, RZ ;  /* 0x0000000c16167210 */ /* 0x002fe20007f3e0ff */
[----:B------:R-:W-:-:S03]  /*1f00*/  IMAD.SHL.U32 R160, R156, 0x8, RZ ;  /* 0x000000089ca07824 */ /* 0x000fc600078e00ff */
[----:B------:R-:W-:Y:S01]  /*1f10*/  IADD3.X R23, R13, R23, R169, P1, !PT ;  /* 0x000000170d177210 */ /* 0x000fe20000ffe4a9 */
[----:B------:R-:W-:Y:S08]  /*1f20*/  @P3 BRA `(.L_x_31) ;  /* 0x0000000000043947 */ /* 0x000ff00003800000 */
[----:B--2---:R0:W5:Y:S02]  /*1f30*/  LDG.E.U8 R155, desc[UR36][R22.64] ;  /* 0x00000024169b7981 */ /* 0x004164000c1e1100 */
.L_x_31:
[----:B------:R-:W-:Y:S05]  /*1f40*/  BSYNC B1 ;  /* 0x0000000000017941 */ /* 0x000fea0003800000 */
.L_x_30:
[----:B-----5:R-:W-:Y:S01]  /*1f50*/  LOP3.LUT R164, R155, 0xffff, RZ, 0xc0, !PT ;  /* 0x0000ffff9ba47812 */ /* 0x020fe200078ec0ff */
[----:B------:R-:W-:Y:S01]  /*1f60*/  IMAD.WIDE.U32 R162, R165, R156, R160 ;  /* 0x0000009ca5a27225 */ /* 0x000fe200078e00a0 */
[----:B------:R-:W-:Y:S01]  /*1f70*/  ISETP.LT.OR P4, PT, R3, 0x2, !P0 ;  /* 0x000000020300780c */ /* 0x000fe20004781670 */
[----:B------:R-:W-:Y:S01]  /*1f80*/  BSSY B1, `(.L_x_32) ;  /* 0x000000e000017945 */ /* 0x000fe20003800000 */
[----:B------:R-:W-:Y:S01]  /*1f90*/  PRMT R167, R164, 0x8880, RZ ;  /* 0x00008880a4a77816 */ /* 0x000fe200000000ff */
[----:B------:R-:W-:Y:S01]  /*1fa0*/  IMAD.IADD R163, R169, 0x1, R163 ;  /* 0x00000001a9a37824 */ /* 0x000fe200078e02a3 */
[----:B------:R-:W-:Y:S02]  /*1fb0*/  IADD3 R162, P2, P5, R14, R12, R162 ;  /* 0x0000000c0ea27210 */ /* 0x000fe40007d5e0a2 */
[----:B------:R-:W-:Y:S01]  /*1fc0*/  ISETP.GE.AND P1, PT, R0, 0x9, PT ;  /* 0x000000090000780c */ /* 0x000fe20003f26270 */
[----:B------:R-:W-:Y:S01]  /*1fd0*/  IMAD R164, R167, R154, RZ ;  /* 0x0000009aa7a47224 */ /* 0x000fe200078e02ff */
[----:B------:R-:W-:-:S02]  /*1fe0*/  IADD3.X R163, R21, R13, R163, P2, P5 ;  /* 0x0000000d15a37210 */ /* 0x000fc400017ea4a3 */
[----:B------:R-:W-:Y:S01]  /*1ff0*/  ISETP.LT.OR P2, PT, R3, 0x1, !P1 ;  /* 0x000000010300780c */ /* 0x000fe20004f41670 */
[----:B------:R-:W-:-:S05]  /*2000*/  @!P3 IMAD R167, R88, R153, R164 ;  /* 0x0000009958a7b224 */ /* 0x000fca00078e02a4 */
[----:B------:R1:W-:Y:S01]  /*2010*/  @!P3 STG.E.U8 desc[UR36][R158.64], R167 ;  /* 0x000000a79e00b986 */ /* 0x0003e2000c101124 */
[----:B------:R-:W-:Y:S06]  /*2020*/  @P4 BRA `(.L_x_33) ;  /* 0x00000000000c4947 */ /* 0x000fec0003800000 */
[----:B--2---:R-:W1:Y:S02]  /*2030*/  LDG.E.U8 R155, desc[UR36][R22.64+0x1] ;  /* 0x00000124169b7981 */ /* 0x004e64000c1e1100 */
[----:B-1----:R-:W-:-:S05]  /*2040*/  PRMT R167, R155, 0x8880, RZ ;  /* 0x000088809ba77816 */ /* 0x002fca00000000ff */
[----:B------:R-:W-:-:S07]  /*2050*/  IMAD R164, R167, R154, RZ ;  /* 0x0000009aa7a47224 */ /* 0x000fce00078e02ff */
.L_x_33:
[----:B------:R-:W-:Y:S05]  /*2060*/  BSYNC B1 ;  /* 0x0000000000017941 */ /* 0x000fea0003800000 */
.L_x_32:
[----:B------:R-:W-:Y:S01]  /*2070*/  @!P4 IMAD R89, R89, R153, R164 ;  /* 0x000000995959c224 */ /* 0x000fe200078e02a4 */
[----:B------:R-:W-:Y:S04]  /*2080*/  BSSY B1, `(.L_x_34) ;  /* 0x0000006000017945 */ /* 0x000fe80003800000 */
[----:B------:R3:W-:Y:S01]  /*2090*/  @!P4 STG.E.U8 desc[UR36][R158.64+0x1], R89 ;  /* 0x000001599e00c986 */ /* 0x0007e2000c101124 */
[----:B------:R-:W-:Y:S05]  /*20a0*/  @P2 BRA `(.L_x_35) ;  /* 0x00000000000c2947 */ /* 0x000fea0003800000 */
[----:B--2---:R-:W3:Y:S02]  /*20b0*/  LDG.E.U8 R155, desc[UR36][R162.64] ;  /* 0x00000024a29b7981 */ /* 0x004ee4000c1e1100 */
[----:B---3--:R-:W-:-:S05]  /*20c0*/  PRMT R89, R155, 0x8880, RZ ;  /* 0x000088809b597816 */ /* 0x008fca00000000ff */
[----:B------:R-:W-:-:S07]  /*20d0*/  IMAD R164, R89, R154, RZ ;  /* 0x0000009a59a47224 */ /* 0x000fce00078e02ff */
.L_x_35:
[----:B------:R-:W-:Y:S05]  /*20e0*/  BSYNC B1 ;  /* 0x0000000000017941 */ /* 0x000fea0003800000 */
.L_x_34:
[C---:B------:R-:W-:Y:S01]  /*20f0*/  ISETP.LT.OR P4, PT, R3.reuse, 0x2, !P1 ;  /* 0x000000020300780c */ /* 0x040fe20004f81670 */
[----:B---3--:R-:W-:Y:S01]  /*2100*/  @!P2 IMAD R89, R90, R153, R164 ;  /* 0x000000995a59a224 */ /* 0x008fe200078e02a4 */
[----:B------:R-:W-:Y:S01]  /*2110*/  BSSY B1, `(.L_x_36) ;  /* 0x0000009000017945 */ /* 0x000fe20003800000 */
[C---:B------:R-:W-:Y:S02]  /*2120*/  ISETP.LT.OR P3, PT, R3.reuse, 0x9, !P0 ;  /* 0x000000090300780c */ /* 0x040fe40004761670 */
[C---:B------:R-:W-:Y:S01]  /*2130*/  ISETP.LT.OR P5, PT, R3.reuse, 0xa, !P0 ;  /* 0x0000000a0300780c */ /* 0x040fe200047a1670 */
[----:B------:R3:W-:Y:S01]  /*2140*/  @!P2 STG.E.U8 desc[UR36][R8.64], R89 ;  /* 0x000000590800a986 */ /* 0x0007e2000c101124 */
[----:B------:R-:W-:-:S06]  /*2150*/  ISETP.LT.OR P2, PT, R3, 0x9, !P1 ;  /* 0x000000090300780c */ /* 0x000fcc0004f41670 */
[----:B------:R-:W-:Y:S07]  /*2160*/  @P4 BRA `(.L_x_37) ;  /* 0x00000000000c4947 */ /* 0x000fee0003800000 */
[----:B--2---:R-:W3:Y:S02]  /*2170*/  LDG.E.U8 R155, desc[UR36][R162.64+0x1] ;  /* 0x00000124a29b7981 */ /* 0x004ee4000c1e1100 */
[----:B---3--:R-:W-:-:S05]  /*2180*/  PRMT R89, R155, 0x8880, RZ ;  /* 0x000088809b597816 */ /* 0x008fca00000000ff */
[----:B------:R-:W-:-:S07]  /*2190*/  IMAD R164, R89, R154, RZ ;  /* 0x0000009a59a47224 */ /* 0x000fce00078e02ff */
.L_x_37:
[----:B------:R-:W-:Y:S05]  /*21a0*/  BSYNC B1 ;  /* 0x0000000000017941 */ /* 0x000fea0003800000 */
.L_x_36:
[----:B------:R-:W-:Y:S01]  /*21b0*/  @!P4 IMAD R91, R91, R153, R164 ;  /* 0x000000995b5bc224 */ /* 0x000fe200078e02a4 */
[----:B------:R-:W-:Y:S04]  /*21c0*/  BSSY B1, `(.L_x_38) ;  /* 0x0000006000017945 */ /* 0x000fe80003800000 */
[----:B------:R4:W-:Y:S01]  /*21d0*/  @!P4 STG.E.U8 desc[UR36][R8.64+0x1], R91 ;  /* 0x0000015b0800c986 */ /* 0x0009e2000c101124 */
[----:B------:R-:W-:Y:S05]  /*21e0*/  @P3 BRA `(.L_x_39) ;  /* 0x00000000000c3947 */ /* 0x000fea0003800000 */
[----:B--2---:R-:W3:Y:S02]  /*21f0*/  LDG.E.U8 R155, desc[UR36][R22.64+0x8] ;  /* 0x00000824169b7981 */ /* 0x004ee4000c1e1100 */
[----:B---3--:R-:W-:-:S05]  /*2200*/  PRMT R89, R155, 0x8880, RZ ;  /* 0x000088809b597816 */ /* 0x008fca00000000ff */
[----:B------:R-:W-:-:S07]  /*2210*/  IMAD R164, R89, R154, RZ ;  /* 0x0000009a59a47224 */ /* 0x000fce00078e02ff */
.L_x_39:
[----:B------:R-:W-:Y:S05]  /*2220*/  BSYNC B1 ;  /* 0x0000000000017941 */ /* 0x000fea0003800000 */
.L_x_38:
[----:B---3--:R-:W-:Y:S01]  /*2230*/  @!P3 IMAD R89, R92, R153, R164 ;  /* 0x000000995c59b224 */ /* 0x008fe200078e02a4 */
[----:B------:R-:W-:Y:S04]  /*2240*/  BSSY B1, `(.L_x_40) ;  /* 0x0000006000017945 */ /* 0x000fe80003800000 */
[----:B------:R3:W-:Y:S01]  /*2250*/  @!P3 STG.E.U8 desc[UR36][R158.64+0x8], R89 ;  /* 0x000008599e00b986 */ /* 0x0007e2000c101124 */
[----:B------:R-:W-:Y:S05]  /*2260*/  @P5 BRA `(.L_x_41) ;  /* 0x00000000000c5947 */ /* 0x000fea0003800000 */
[----:B--2---:R-:W3:Y:S02]  /*2270*/  LDG.E.U8 R155, desc[UR36][R22.64+0x9] ;  /* 0x00000924169b7981 */ /* 0x004ee4000c1e1100 */
[----:B---3--:R-:W-:-:S05]  /*2280*/  PRMT R89, R155, 0x8880, RZ ;  /* 0x000088809b597816 */ /* 0x008fca00000000ff */
[----:B------:R-:W-:-:S07]  /*2290*/  IMAD R164, R89, R154, RZ ;  /* 0x0000009a59a47224 */ /* 0x000fce00078e02ff */
.L_x_41:
[----:B------:R-:W-:Y:S05]  /*22a0*/  BSYNC B1 ;  /* 0x0000000000017941 */ /* 0x000fea0003800000 */
.L_x_40:
[----:B------:R-:W-:Y:S01]  /*22b0*/  @!P5 IMAD R93, R93, R153, R164 ;  /* 0x000000995d5dd224 */ /* 0x000fe200078e02a4 */
[----:B------:R-:W-:Y:S04]  /*22c0*/  BSSY B1, `(.L_x_42) ;  /* 0x0000006000017945 */ /* 0x000fe80003800000 */
[----:B------:R0:W-:Y:S01]  /*22d0*/  @!P5 STG.E.U8 desc[UR36][R158.64+0x9], R93 ;  /* 0x0000095d9e00d986 */ /* 0x0001e2000c101124 */
[----:B------:R-:W-:Y:S05]  /*22e0*/  @P2 BRA `(.L_x_43) ;  /* 0x00000000000c2947 */ /* 0x000fea0003800000 */
[----:B--2---:R-:W3:Y:S02]  /*22f0*/  LDG.E.U8 R155, desc[UR36][R162.64+0x8] ;  /* 0x00000824a29b7981 */ /* 0x004ee4000c1e1100 */
[----:B---3--:R-:W-:-:S05]  /*2300*/  PRMT R89, R155, 0x8880, RZ ;  /* 0x000088809b597816 */ /* 0x008fca00000000ff */
[----:B------:R-:W-:-:S07]  /*2310*/  IMAD R164, R89, R154, RZ ;  /* 0x0000009a59a47224 */ /* 0x000fce00078e02ff */
.L_x_43:
[----:B------:R-:W-:Y:S05]  /*2320*/  BSYNC B1 ;  /* 0x0000000000017941 */ /* 0x000fea0003800000 */
.L_x_42:
        /* <DEDUP_REMOVED lines=11> */
.L_x_45:
[----:B------:R-:W-:Y:S05]  /*23e0*/  BSYNC B1 ;  /* 0x0000000000017941 */ /* 0x000fea0003800000 */
.L_x_44:
[----:B------:R-:W-:Y:S01]  /*23f0*/  @!P4 IMAD R95, R95, R153, R164 ;  /* 0x000000995f5fc224 */ /* 0x000fe200078e02a4 */
[----:B------:R-:W-:Y:S04]  /*2400*/  BSSY B1, `(.L_x_46) ;  /* 0x0000006000017945 */ /* 0x000fe80003800000 */
[----:B------:R0:W-:Y:S01]  /*2410*/  @!P4 STG.E.U8 desc[UR36][R8.64+0x9], R95 ;  /* 0x0000095f0800c986 */ /* 0x0001e2000c101124 */
[----:B------:R-:W-:Y:S05]  /*2420*/  @P3 BRA `(.L_x_47) ;  /* 0x00000000000c3947 */ /* 0x000fea0003800000 */
[----:B--2---:R-:W3:Y:S02]  /*2430*/  LDG.E.U8 R155, desc[UR36][R22.64+0x10] ;  /* 0x00001024169b7981 */ /* 0x004ee4000c1e1100 */
[----:B---3--:R-:W-:-:S05]  /*2440*/  PRMT R89, R155, 0x8880, RZ ;  /* 0x000088809b597816 */ /* 0x008fca00000000ff */
[----:B------:R-:W-:-:S07]  /*2450*/  IMAD R164, R89, R154, RZ ;  /* 0x0000009a59a47224 */ /* 0x000fce00078e02ff */
.L_x_47:
[----:B------:R-:W-:Y:S05]  /*2460*/  BSYNC B1 ;  /* 0x0000000000017941 */ /* 0x000fea0003800000 */
.L_x_46:
[----:B---3--:R-:W-:Y:S01]  /*2470*/  @!P3 IMAD R89, R96, R153, R164 ;  /* 0x000000996059b224 */ /* 0x008fe200078e02a4 */
[----:B------:R-:W-:Y:S04]  /*2480*/  BSSY B1, `(.L_x_48) ;  /* 0x0000006000017945 */ /* 0x000fe80003800000 */
[----:B------:R3:W-:Y:S01]  /*2490*/  @!P3 STG.E.U8 desc[UR36][R158.64+0x10], R89 ;  /* 0x000010599e00b986 */ /* 0x0007e2000c101124 */
[----:B------:R-:W-:Y:S05]  /*24a0*/  @P5 BRA `(.L_x_49) ;  /* 0x00000000000c5947 */ /* 0x000fea0003800000 */
[----:B--2---:R-:W3:Y:S02]  /*24b0*/  LDG.E.U8 R155, desc[UR36][R22.64+0x11] ;  /* 0x00001124169b7981 */ /* 0x004ee4000c1e1100 */
[----:B---3--:R-:W-:-:S05]  /*24c0*/  PRMT R89, R155, 0x8880, RZ ;  /* 0x000088809b597816 */ /* 0x008fca00000000ff */
[----:B------:R-:W-:-:S07]  /*24d0*/  IMAD R164, R89, R154, RZ ;  /* 0x0000009a59a47224 */ /* 0x000fce00078e02ff */
.L_x_49:
[----:B------:R-:W-:Y:S05]  /*24e0*/  BSYNC B1 ;  /* 0x0000000000017941 */ /* 0x000fea0003800000 */
.L_x_48:
[----:B------:R-:W-:Y:S01]  /*24f0*/  @!P5 IMAD R97, R97, R153, R164 ;  /* 0x000000996161d224 */ /* 0x000fe200078e02a4 */
[----:B------:R-:W-:Y:S04]  /*2500*/  BSSY B1, `(.L_x_50) ;  /* 0x0000006000017945 */ /* 0x000fe80003800000 */
[----:B------:R0:W-:Y:S01]  /*2510*/  @!P5 STG.E.U8 desc[UR36][R158.64+0x11], R97 ;  /* 0x000011619e00d986 */ /* 0x0001e2000c101124 */
[----:B------:R-:W-:Y:S05]  /*2520*/  @P2 BRA `(.L_x_51) ;  /* 0x00000000000c2947 */ /* 0x000fea0003800000 */
[----:B--2---:R-:W3:Y:S02]  /*2530*/  LDG.E.U8 R155, desc[UR36][R162.64+0x10] ;  /* 0x00001024a29b7981 */ /* 0x004ee4000c1e1100 */
[----:B---3--:R-:W-:-:S05]  /*2540*/  PRMT R89, R155, 0x8880, RZ ;  /* 0x000088809b597816 */ /* 0x008fca00000000ff */
[----:B------:R-:W-:-:S07]  /*2550*/  IMAD R164, R89, R154, RZ ;  /* 0x0000009a59a47224 */ /* 0x000fce00078e02ff */
.L_x_51:
[----:B------:R-:W-:Y:S05]  /*2560*/  BSYNC B1 ;  /* 0x0000000000017941 */ /* 0x000fea0003800000 */
.L_x_50:
        /* <DEDUP_REMOVED lines=11> */
.L_x_53:
[----:B------:R-:W-:Y:S05]  /*2620*/  BSYNC B1 ;  /* 0x0000000000017941 */ /* 0x000fea0003800000 */
.L_x_52:
[----:B------:R-:W-:Y:S01]  /*2630*/  @!P4 IMAD R99, R99, R153, R164 ;  /* 0x000000996363c224 */ /* 0x000fe200078e02a4 */
[----:B------:R-:W-:Y:S04]  /*2640*/  BSSY B1, `(.L_x_54) ;  /* 0x0000006000017945 */ /* 0x000fe80003800000 */
[----:B------:R0:W-:Y:S01]  /*2650*/  @!P4 STG.E.U8 desc[UR36][R8.64+0x11], R99 ;  /* 0x000011630800c986 */ /* 0x0001e2000c101124 */
[----:B------:R-:W-:Y:S05]  /*2660*/  @P3 BRA `(.L_x_55) ;  /* 0x00000000000c3947 */ /* 0x000fea0003800000 */
[----:B--2---:R-:W3:Y:S02]  /*2670*/  LDG.E.U8 R155, desc[UR36][R22.64+0x18] ;  /* 0x00001824169b7981 */ /* 0x004ee4000c1e1100 */
[----:B---3--:R-:W-:-:S05]  /*2680*/  PRMT R89, R155, 0x8880, RZ ;  /* 0x000088809b597816 */ /* 0x008fca00000000ff */
[----:B------:R-:W-:-:S07]  /*2690*/  IMAD R164, R89, R154, RZ ;  /* 0x0000009a59a47224 */ /* 0x000fce00078e02ff */
.L_x_55:
[----:B------:R-:W-:Y:S05]  /*26a0*/  BSYNC B1 ;  /* 0x0000000000017941 */ /* 0x000fea0003800000 */
.L_x_54:
[----:B---3--:R-:W-:Y:S01]  /*26b0*/  @!P3 IMAD R89, R100, R153, R164 ;  /* 0x000000996459b224 */ /* 0x008fe200078e02a4 */
[----:B------:R-:W-:Y:S04]  /*26c0*/  BSSY B1, `(.L_x_56) ;  /* 0x0000006000017945 */ /* 0x000fe80003800000 */
[----:B------:R3:W-:Y:S01]  /*26d0*/  @!P3 STG.E.U8 desc[UR36][R158.64+0x18], R89 ;  /* 0x000018599e00b986 */ /* 0x0007e2000c101124 */
[----:B------:R-:W-:Y:S05]  /*26e0*/  @P5 BRA `(.L_x_57) ;  /* 0x00000000000c5947 */ /* 0x000fea0003800000 */
[----:B--2---:R-:W3:Y:S02]  /*26f0*/  LDG.E.U8 R155, desc[UR36][R22.64+0x19] ;  /* 0x00001924169b7981 */ /* 0x004ee4000c1e1100 */
[----:B---3--:R-:W-:-:S05]  /*2700*/  PRMT R89, R155, 0x8880, RZ ;  /* 0x000088809b597816 */ /* 0x008fca00000000ff */
[----:B------:R-:W-:-:S07]  /*2710*/  IMAD R164, R89, R154, RZ ;  /* 0x0000009a59a47224 */ /* 0x000fce00078e02ff */
.L_x_57:
[----:B------:R-:W-:Y:S05]  /*2720*/  BSYNC B1 ;  /* 0x0000000000017941 */ /* 0x000fea0003800000 */
.L_x_56:
[----:B------:R-:W-:Y:S01]  /*2730*/  @!P5 IMAD R101, R101, R153, R164 ;  /* 0x000000996565d224 */ /* 0x000fe200078e02a4 */
[----:B------:R-:W-:Y:S04]  /*2740*/  BSSY B1, `(.L_x_58) ;  /* 0x0000006000017945 */ /* 0x000fe80003800000 */
[----:B------:R0:W-:Y:S01]  /*2750*/  @!P5 STG.E.U8 desc[UR36][R158.64+0x19], R101 ;  /* 0x000019659e00d986 */ /* 0x0001e2000c101124 */
[----:B------:R-:W-:Y:S05]  /*2760*/  @P2 BRA `(.L_x_59) ;  /* 0x00000000000c2947 */ /* 0x000fea0003800000 */
[----:B--2---:R-:W3:Y:S02]  /*2770*/  LDG.E.U8 R155, desc[UR36][R162.64+0x18] ;  /* 0x00001824a29b7981 */ /* 0x004ee4000c1e1100 */
[----:B---3--:R-:W-:-:S05]  /*2780*/  PRMT R89, R155, 0x8880, RZ ;  /* 0x000088809b597816 */ /* 0x008fca00000000ff */
[----:B------:R-:W-:-:S07]  /*2790*/  IMAD R164, R89, R154, RZ ;  /* 0x0000009a59a47224 */ /* 0x000fce00078e02ff */
.L_x_59:
[----:B------:R-:W-:Y:S05]  /*27a0*/  BSYNC B1 ;  /* 0x0000000000017941 */ /* 0x000fea0003800000 */
.L_x_58:
        /* <DEDUP_REMOVED lines=11> */
.L_x_61:
[----:B------:R-:W-:Y:S05]  /*2860*/  BSYNC B1 ;  /* 0x0000000000017941 */ /* 0x000fea0003800000 */
.L_x_60:
[----:B------:R-:W-:Y:S01]  /*2870*/  @!P4 IMAD R103, R103, R153, R164 ;  /* 0x000000996767c224 */ /* 0x000fe200078e02a4 */
[----:B------:R-:W-:Y:S04]  /*2880*/  BSSY B1, `(.L_x_62) ;  /* 0x0000006000017945 */ /* 0x000fe80003800000 */
[----:B------:R0:W-:Y:S01]  /*2890*/  @!P4 STG.E.U8 desc[UR36][R8.64+0x19], R103 ;  /* 0x000019670800c986 */ /* 0x0001e2000c101124 */
[----:B------:R-:W-:Y:S05]  /*28a0*/  @P3 BRA `(.L_x_63) ;  /* 0x00000000000c3947 */ /* 0x000fea0003800000 */
[----:B--2---:R-:W3:Y:S02]  /*28b0*/  LDG.E.U8 R155, desc[UR36][R22.64+0x20] ;  /* 0x00002024169b7981 */ /* 0x004ee4000c1e1100 */
[----:B---3--:R-:W-:-:S05]  /*28c0*/  PRMT R89, R155, 0x8880, RZ ;  /* 0x000088809b597816 */ /* 0x008fca00000000ff */
[----:B------:R-:W-:-:S07]  /*28d0*/  IMAD R164, R89, R154, RZ ;  /* 0x0000009a59a47224 */ /* 0x000fce00078e02ff */
.L_x_63:
[----:B------:R-:W-:Y:S05]  /*28e0*/  BSYNC B1 ;  /* 0x0000000000017941 */ /* 0x000fea0003800000 */
.L_x_62:
[----:B---3--:R-:W-:Y:S01]  /*28f0*/  @!P3 IMAD R89, R104, R153, R164 ;  /* 0x000000996859b224 */ /* 0x008fe200078e02a4 */
[----:B------:R-:W-:Y:S04]  /*2900*/  BSSY B1, `(.L_x_64) ;  /* 0x0000006000017945 */ /* 0x000fe80003800000 */
[----:B------:R3:W-:Y:S01]  /*2910*/  @!P3 STG.E.U8 desc[UR36][R158.64+0x20], R89 ;  /* 0x000020599e00b986 */ /* 0x0007e2000c101124 */
[----:B------:R-:W-:Y:S05]  /*2920*/  @P5 BRA `(.L_x_65) ;  /* 0x00000000000c5947 */ /* 0x000fea0003800000 */
[----:B--2---:R-:W3:Y:S02]  /*2930*/  LDG.E.U8 R155, desc[UR36][R22.64+0x21] ;  /* 0x00002124169b7981 */ /* 0x004ee4000c1e1100 */
[----:B---3--:R-:W-:-:S05]  /*2940*/  PRMT R89, R155, 0x8880, RZ ;  /* 0x000088809b597816 */ /* 0x008fca00000000ff */
[----:B------:R-:W-:-:S07]  /*2950*/  IMAD R164, R89, R154, RZ ;  /* 0x0000009a59a47224 */ /* 0x000fce00078e02ff */
.L_x_65:
[----:B------:R-:W-:Y:S05]  /*2960*/  BSYNC B1 ;  /* 0x0000000000017941 */ /* 0x000fea0003800000 */
.L_x_64:
[----:B------:R-:W-:Y:S01]  /*2970*/  @!P5 IMAD R105, R105, R153, R164 ;  /* 0x000000996969d224 */ /* 0x000fe200078e02a4 */
[----:B------:R-:W-:Y:S04]  /*2980*/  BSSY B1, `(.L_x_66) ;  /* 0x0000006000017945 */ /* 0x000fe80003800000 */
[----:B------:R0:W-:Y:S01]  /*2990*/  @!P5 STG.E.U8 desc[UR36][R158.64+0x21], R105 ;  /* 0x000021699e00d986 */ /* 0x0001e2000c101124 */
[----:B------:R-:W-:Y:S05]  /*29a0*/  @P2 BRA `(.L_x_67) ;  /* 0x00000000000c2947 */ /* 0x000fea0003800000 */
[----:B--2---:R-:W3:Y:S02]  /*29b0*/  LDG.E.U8 R155, desc[UR36][R162.64+0x20] ;  /* 0x00002024a29b7981 */ /* 0x004ee4000c1e1100 */
[----:B---3--:R-:W-:-:S05]  /*29c0*/  PRMT R89, R155, 0x8880, RZ ;  /* 0x000088809b597816 */ /* 0x008fca00000000ff */
[----:B------:R-:W-:-:S07]  /*29d0*/  IMAD R164, R89, R154, RZ ;  /* 0x0000009a59a47224 */ /* 0x000fce00078e02ff */
.L_x_67:
[----:B------:R-:W-:Y:S05]  /*29e0*/  BSYNC B1 ;  /* 0x0000000000017941 */ /* 0x000fea0003800000 */
.L_x_66:
        /* <DEDUP_REMOVED lines=11> */
.L_x_69:
[----:B------:R-:W-:Y:S05]  /*2aa0*/  BSYNC B1 ;  /* 0x0000000000017941 */ /* 0x000fea0003800000 */
.L_x_68:
[----:B------:R-:W-:Y:S01]  /*2ab0*/  @!P4 IMAD R107, R107, R153, R164 ;  /* 0x000000996b6bc224 */ /* 0x000fe200078e02a4 */
[----:B------:R-:W-:Y:S04]  /*2ac0*/  BSSY B1, `(.L_x_70) ;  /* 0x0000006000017945 */ /* 0x000fe80003800000 */
[----:B------:R0:W-:Y:S01]  /*2ad0*/  @!P4 STG.E.U8 desc[UR36][R8.64+0x21], R107 ;  /* 0x0000216b0800c986 */ /* 0x0001e2000c101124 */
[----:B------:R-:W-:Y:S05]  /*2ae0*/  @P3 BRA `(.L_x_71) ;  /* 0x00000000000c3947 */ /* 0x000fea0003800000 */
[----:B--2---:R-:W3:Y:S02]  /*2af0*/  LDG.E.U8 R155, desc[UR36][R22.64+0x28] ;  /* 0x00002824169b7981 */ /* 0x004ee4000c1e1100 */
[----:B---3--:R-:W-:-:S05]  /*2b00*/  PRMT R89, R155, 0x8880, RZ ;  /* 0x000088809b597816 */ /* 0x008fca00000000ff */
[----:B------:R-:W-:-:S07]  /*2b10*/  IMAD R164, R89, R154, RZ ;  /* 0x0000009a59a47224 */ /* 0x000fce00078e02ff */
.L_x_71:
[----:B------:R-:W-:Y:S05]  /*2b20*/  BSYNC B1 ;  /* 0x0000000000017941 */ /* 0x000fea0003800000 */
.L_x_70:
[----:B---3--:R-:W-:Y:S01]  /*2b30*/  @!P3 IMAD R89, R108, R153, R164 ;  /* 0x000000996c59b224 */ /* 0x008fe200078e02a4 */
[----:B------:R-:W-:Y:S04]  /*2b40*/  BSSY B1, `(.L_x_72) ;  /* 0x0000006000017945 */ /* 0x000fe80003800000 */
[----:B------:R3:W-:Y:S01]  /*2b50*/  @!P3 STG.E.U8 desc[UR36][R158.64+0x28], R89 ;  /* 0x000028599e00b986 */ /* 0x0007e2000c101124 */
[----:B------:R-:W-:Y:S05]  /*2b60*/  @P5 BRA `(.L_x_73) ;  /* 0x00000000000c5947 */ /* 0x000fea0003800000 */
[----:B--2---:R-:W3:Y:S02]  /*2b70*/  LDG.E.U8 R155, desc[UR36][R22.64+0x29] ;  /* 0x00002924169b7981 */ /* 0x004ee4000c1e1100 */
[----:B---3--:R-:W-:-:S05]  /*2b80*/  PRMT R89, R155, 0x8880, RZ ;  /* 0x000088809b597816 */ /* 0x008fca00000000ff */
[----:B------:R-:W-:-:S07]  /*2b90*/  IMAD R164, R89, R154, RZ ;  /* 0x0000009a59a47224 */ /* 0x000fce00078e02ff */
.L_x_73:
[----:B------:R-:W-:Y:S05]  /*2ba0*/  BSYNC B1 ;  /* 0x0000000000017941 */ /* 0x000fea0003800000 */
.L_x_72:
[----:B------:R-:W-:Y:S01]  /*2bb0*/  @!P5 IMAD R109, R109, R153, R164 ;  /* 0x000000996d6dd224 */ /* 0x000fe200078e02a4 */
[----:B------:R-:W-:Y:S04]  /*2bc0*/  BSSY B1, `(.L_x_74) ;  /* 0x0000006000017945 */ /* 0x000fe80003800000 */
[----:B------:R0:W-:Y:S01]  /*2bd0*/  @!P5 STG.E.U8 desc[UR36][R158.64+0x29], R109 ;  /* 0x0000296d9e00d986 */ /* 0x0001e2000c101124 */
[----:B------:R-:W-:Y:S05]  /*2be0*/  @P2 BRA `(.L_x_75) ;  /* 0x00000000000c2947 */ /* 0x000fea0003800000 */
[----:B--2---:R-:W3:Y:S02]  /*2bf0*/  LDG.E.U8 R155, desc[UR36][R162.64+0x28] ;  /* 0x00002824a29b7981 */ /* 0x004ee4000c1e1100 */
[----:B---3--:R-:W-:-:S05]  /*2c00*/  PRMT R89, R155, 0x8880, RZ ;  /* 0x000088809b597816 */ /* 0x008fca00000000ff */
[----:B------:R-:W-:-:S07]  /*2c10*/  IMAD R164, R89, R154, RZ ;  /* 0x0000009a59a47224 */ /* 0x000fce00078e02ff */
.L_x_75:
[----:B------:R-:W-:Y:S05]  /*2c20*/  BSYNC B1 ;  /* 0x0000000000017941 */ /* 0x000fea0003800000 */
.L_x_74:
        /* <DEDUP_REMOVED lines=11> */
.L_x_77:
[----:B------:R-:W-:Y:S05]  /*2ce0*/  BSYNC B1 ;  /* 0x0000000000017941 */ /* 0x000fea0003800000 */
.L_x_76:
[----:B------:R-:W-:Y:S01]  /*2cf0*/  @!P4 IMAD R111, R111, R153, R164 ;  /* 0x000000996f6fc224 */ /* 0x000fe200078e02a4 */
[----:B------:R-:W-:Y:S04]  /*2d00*/  BSSY B1, `(.L_x_78) ;  /* 0x0000006000017945 */ /* 0x000fe80003800000 */
[----:B------:R0:W-:Y:S01]  /*2d10*/  @!P4 STG.E.U8 desc[UR36][R8.64+0x29], R111 ;  /* 0x0000296f0800c986 */ /* 0x0001e2000c101124 */
[----:B------:R-:W-:Y:S05]  /*2d20*/  @P3 BRA `(.L_x_79) ;  /* 0x00000000000c3947 */ /* 0x000fea0003800000 */
[----:B--2---:R-:W3:Y:S02]  /*2d30*/  LDG.E.U8 R155, desc[UR36][R22.64+0x30] ;  /* 0x00003024169b7981 */ /* 0x004ee4000c1e1100 */
[----:B---3--:R-:W-:-:S05]  /*2d40*/  PRMT R89, R155, 0x8880, RZ ;  /* 0x000088809b597816 */ /* 0x008fca00000000ff */
[----:B------:R-:W-:-:S07]  /*2d50*/  IMAD R164, R89, R154, RZ ;  /* 0x0000009a59a47224 */ /* 0x000fce00078e02ff */
.L_x_79:
[----:B------:R-:W-:Y:S05]  /*2d60*/  BSYNC B1 ;  /* 0x0000000000017941 */ /* 0x000fea0003800000 */
.L_x_78:
[----:B---3--:R-:W-:Y:S01]  /*2d70*/  @!P3 IMAD R89, R112, R153, R164 ;  /* 0x000000997059b224 */ /* 0x008fe200078e02a4 */
[----:B------:R-:W-:Y:S04]  /*2d80*/  BSSY B1, `(.L_x_80) ;  /* 0x0000006000017945 */ /* 0x000fe80003800000 */
[----:B------:R3:W-:Y:S01]  /*2d90*/  @!P3 STG.E.U8 desc[UR36][R158.64+0x30], R89 ;  /* 0x000030599e00b986 */ /* 0x0007e2000c101124 */
[----:B------:R-:W-:Y:S05]  /*2da0*/  @P5 BRA `(.L_x_81) ;  /* 0x00000000000c5947 */ /* 0x000fea0003800000 */
[----:B--2---:R-:W3:Y:S02]  /*2db0*/  LDG.E.U8 R155, desc[UR36][R22.64+0x31] ;  /* 0x00003124169b7981 */ /* 0x004ee4000c1e1100 */
[----:B---3--:R-:W-:-:S05]  /*2dc0*/  PRMT R89, R155, 0x8880, RZ ;  /* 0x000088809b597816 */ /* 0x008fca00000000ff */
[----:B------:R-:W-:-:S07]  /*2dd0*/  IMAD R164, R89, R154, RZ ;  /* 0x0000009a59a47224 */ /* 0x000fce00078e02ff */
.L_x_81:
[----:B------:R-:W-:Y:S05]  /*2de0*/  BSYNC B1 ;  /* 0x0000000000017941 */ /* 0x000fea0003800000 */
.L_x_80:
[----:B------:R-:W-:Y:S01]  /*2df0*/  @!P5 IMAD R113, R113, R153, R164 ;  /* 0x000000997171d224 */ /* 0x000fe200078e02a4 */
[----:B------:R-:W-:Y:S04]  /*2e00*/  BSSY B1, `(.L_x_82) ;  /* 0x0000006000017945 */ /* 0x000fe80003800000 */
[----:B------:R0:W-:Y:S01]  /*2e10*/  @!P5 STG.E.U8 desc[UR36][R158.64+0x31], R113 ;  /* 0x000031719e00d986 */ /* 0x0001e2000c101124 */
[----:B------:R-:W-:Y:S05]  /*2e20*/  @P2 BRA `(.L_x_83) ;  /* 0x00000000000c2947 */ /* 0x000fea0003800000 */
[----:B--2---:R-:W3:Y:S02]  /*2e30*/  LDG.E.U8 R155, desc[UR36][R162.64+0x30] ;  /* 0x00003024a29b7981 */ /* 0x004ee4000c1e1100 */
[----:B---3--:R-:W-:-:S05]  /*2e40*/  PRMT R89, R155, 0x8880, RZ ;  /* 0x000088809b597816 */ /* 0x008fca00000000ff */
[----:B------:R-:W-:-:S07]  /*2e50*/  IMAD R164, R89, R154, RZ ;  /* 0x0000009a59a47224 */ /* 0x000fce00078e02ff */
.L_x_83:
[----:B------:R-:W-:Y:S05]  /*2e60*/  BSYNC B1 ;  /* 0x0000000000017941 */ /* 0x000fea0003800000 */
.L_x_82:
        /* <DEDUP_REMOVED lines=11> */
.L_x_85:
[----:B------:R-:W-:Y:S05]  /*2f20*/  BSYNC B1 ;  /* 0x0000000000017941 */ /* 0x000fea0003800000 */
.L_x_84:
[----:B------:R-:W-:Y:S01]  /*2f30*/  @!P4 IMAD R115, R115, R153, R164 ;  /* 0x000000997373c224 */ /* 0x000fe200078e02a4 */
[----:B------:R-:W-:Y:S04]  /*2f40*/  BSSY B1, `(.L_x_86) ;  /* 0x0000006000017945 */ /* 0x000fe80003800000 */
[----:B------:R0:W-:Y:S01]  /*2f50*/  @!P4 STG.E.U8 desc[UR36][R8.64+0x31], R115 ;  /* 0x000031730800c986 */ /* 0x0001e2000c101124 */
[----:B------:R-:W-:Y:S05]  /*2f60*/  @P3 BRA `(.L_x_87) ;  /* 0x00000000000c3947 */ /* 0x000fea0003800000 */
[----:B--2---:R-:W3:Y:S02]  /*2f70*/  LDG.E.U8 R155, desc[UR36][R22.64+0x38] ;  /* 0x00003824169b7981 */ /* 0x004ee4000c1e1100 */
[----:B---3--:R-:W-:-:S05]  /*2f80*/  PRMT R89, R155, 0x8880, RZ ;  /* 0x000088809b597816 */ /* 0x008fca00000000ff */
[----:B------:R-:W-:-:S07]  /*2f90*/  IMAD R164, R89, R154, RZ ;  /* 0x0000009a59a47224 */ /* 0x000fce00078e02ff */
.L_x_87:
[----:B------:R-:W-:Y:S05]  /*2fa0*/  BSYNC B1 ;  /* 0x0000000000017941 */ /* 0x000fea0003800000 */
.L_x_86:
[----:B---3--:R-:W-:Y:S01]  /*2fb0*/  @!P3 IMAD R89, R116, R153, R164 ;  /* 0x000000997459b224 */ /* 0x008fe200078e02a4 */
[----:B------:R-:W-:Y:S04]  /*2fc0*/  BSSY B1, `(.L_x_88) ;  /* 0x0000006000017945 */ /* 0x000fe80003800000 */
[----:B------:R3:W-:Y:S01]  /*2fd0*/  @!P3 STG.E.U8 desc[UR36][R158.64+0x38], R89 ;  /* 0x000038599e00b986 */ /* 0x0007e2000c101124 */
[----:B------:R-:W-:Y:S05]  /*2fe0*/  @P5 BRA `(.L_x_89) ;  /* 0x00000000000c5947 */ /* 0x000fea0003800000 */
[----:B--2---:R-:W3:Y:S02]  /*2ff0*/  LDG.E.U8 R155, desc[UR36][R22.64+0x39] ;  /* 0x00003924169b7981 */ /* 0x004ee4000c1e1100 */
[----:B---3--:R-:W-:-:S05]  /*3000*/  PRMT R89, R155, 0x8880, RZ ;  /* 0x000088809b597816 */ /* 0x008fca00000000ff */
[----:B------:R-:W-:-:S07]  /*3010*/  IMAD R164, R89, R154, RZ ;  /* 0x0000009a59a47224 */ /* 0x000fce00078e02ff */
.L_x_89:
[----:B------:R-:W-:Y:S05]  /*3020*/  BSYNC B1 ;  /* 0x0000000000017941 */ /* 0x000fea0003800000 */
.L_x_88:
[----:B------:R-:W-:Y:S01]  /*3030*/  @!P5 IMAD R117, R117, R153, R164 ;  /* 0x000000997575d224 */ /* 0x000fe200078e02a4 */
[----:B------:R-:W-:Y:S04]  /*3040*/  BSSY B1, `(.L_x_90) ;  /* 0x0000006000017945 */ /* 0x000fe80003800000 */
[----:B------:R0:W-:Y:S01]  /*3050*/  @!P5 STG.E.U8 desc[UR36][R158.64+0x39], R117 ;  /* 0x000039759e00d986 */ /* 0x0001e2000c101124 */
[----:B------:R-:W-:Y:S05]  /*3060*/  @P2 BRA `(.L_x_91) ;  /* 0x00000000000c2947 */ /* 0x000fea0003800000 */
[----:B--2---:R-:W3:Y:S02]  /*3070*/  LDG.E.U8 R155, desc[UR36][R162.64+0x38] ;  /* 0x00003824a29b7981 */ /* 0x004ee4000c1e1100 */
[----:B---3--:R-:W-:-:S05]  /*3080*/  PRMT R89, R155, 0x8880, RZ ;  /* 0x000088809b597816 */ /* 0x008fca00000000ff */
[----:B------:R-:W-:-:S07]  /*3090*/  IMAD R164, R89, R154, RZ ;  /* 0x0000009a59a47224 */ /* 0x000fce00078e02ff */
.L_x_91:
[----:B------:R-:W-:Y:S05]  /*30a0*/  BSYNC B1 ;  /* 0x0000000000017941 */ /* 0x000fea0003800000 */
.L_x_90:
        /* <DEDUP_REMOVED lines=11> */
.L_x_93:
[----:B------:R-:W-:Y:S05]  /*3160*/  BSYNC B1 ;  /* 0x0000000000017941 */ /* 0x000fea0003800000 */
.L_x_92:
[----:B------:R-:W-:Y:S01]  /*3170*/  @!P4 IMAD R119, R119, R153, R164 ;  /* 0x000000997777c224 */ /* 0x000fe200078e02a4 */
[----:B------:R-:W-:Y:S04]  /*3180*/  BSSY B1, `(.L_x_94) ;  /* 0x0000006000017945 */ /* 0x000fe80003800000 */
[----:B------:R0:W-:Y:S01]  /*3190*/  @!P4 STG.E.U8 desc[UR36][R8.64+0x39], R119 ;  /* 0x000039770800c986 */ /* 0x0001e2000c101124 */
[----:B------:R-:W-:Y:S05]  /*31a0*/  @P3 BRA `(.L_x_95) ;  /* 0x00000000000c3947 */ /* 0x000fea0003800000 */
[----:B--2---:R-:W3:Y:S02]  /*31b0*/  LDG.E.U8 R155, desc[UR36][R22.64+0x40] ;  /* 0x00004024169b7981 */ /* 0x004ee4000c1e1100 */
[----:B---3--:R-:W-:-:S05]  /*31c0*/  PRMT R89, R155, 0x8880, RZ ;  /* 0x000088809b597816 */ /* 0x008fca00000000ff */
[----:B------:R-:W-:-:S07]  /*31d0*/  IMAD R164, R89, R154, RZ ;  /* 0x0000009a59a47224 */ /* 0x000fce00078e02ff */
.L_x_95:
[----:B------:R-:W-:Y:S05]  /*31e0*/  BSYNC B1 ;  /* 0x0000000000017941 */ /* 0x000fea0003800000 */
.L_x_94:
[----:B---3--:R-:W-:Y:S01]  /*31f0*/  @!P3 IMAD R89, R120, R153, R164 ;  /* 0x000000997859b224 */ /* 0x008fe200078e02a4 */
[----:B------:R-:W-:Y:S04]  /*3200*/  BSSY B1, `(.L_x_96) ;  /* 0x0000006000017945 */ /* 0x000fe80003800000 */
[----:B------:R3:W-:Y:S01]  /*3210*/  @!P3 STG.E.U8 desc[UR36][R158.64+0x40], R89 ;  /* 0x000040599e00b986 */ /* 0x0007e2000c101124 */
[----:B------:R-:W-:Y:S05]  /*3220*/  @P5 BRA `(.L_x_97) ;  /* 0x00000000000c5947 */ /* 0x000fea0003800000 */
[----:B--2---:R-:W3:Y:S02]  /*3230*/  LDG.E.U8 R155, desc[UR36][R22.64+0x41] ;  /* 0x00004124169b7981 */ /* 0x004ee4000c1e1100 */
[----:B---3--:R-:W-:-:S05]  /*3240*/  PRMT R89, R155, 0x8880, RZ ;  /* 0x000088809b597816 */ /* 0x008fca00000000ff */
[----:B------:R-:W-:-:S07]  /*3250*/  IMAD R164, R89, R154, RZ ;  /* 0x0000009a59a47224 */ /* 0x000fce00078e02ff */
.L_x_97:
[----:B------:R-:W-:Y:S05]  /*3260*/  BSYNC B1 ;  /* 0x0000000000017941 */ /* 0x000fea0003800000 */
.L_x_96:
[----:B------:R-:W-:Y:S01]  /*3270*/  @!P5 IMAD R121, R121, R153, R164 ;  /* 0x000000997979d224 */ /* 0x000fe200078e02a4 */
[----:B------:R-:W-:Y:S04]  /*3280*/  BSSY B1, `(.L_x_98) ;  /* 0x0000006000017945 */ /* 0x000fe80003800000 */
[----:B------:R0:W-:Y:S01]  /*3290*/  @!P5 STG.E.U8 desc[UR36][R158.64+0x41], R121 ;  /* 0x000041799e00d986 */ /* 0x0001e2000c101124 */
[----:B------:R-:W-:Y:S05]  /*32a0*/  @P2 BRA `(.L_x_99) ;  /* 0x00000000000c2947 */ /* 0x000fea0003800000 */
[----:B--2---:R-:W3:Y:S02]  /*32b0*/  LDG.E.U8 R155, desc[UR36][R162.64+0x40] ;  /* 0x00004024a29b7981 */ /* 0x004ee4000c1e1100 */
[----:B---3--:R-:W-:-:S05]  /*32c0*/  PRMT R89, R155, 0x8880, RZ ;  /* 0x000088809b597816 */ /* 0x008fca00000000ff */
[----:B------:R-:W-:-:S07]  /*32d0*/  IMAD R164, R89, R154, RZ ;  /* 0x0000009a59a47224 */ /* 0x000fce00078e02ff */
.L_x_99:
[----:B------:R-:W-:Y:S05]  /*32e0*/  BSYNC B1 ;  /* 0x0000000000017941 */ /* 0x000fea0003800000 */
.L_x_98:
        /* <DEDUP_REMOVED lines=11> */
.L_x_101:
[----:B------:R-:W-:Y:S05]  /*33a0*/  BSYNC B1 ;  /* 0x0000000000017941 */ /* 0x000fea0003800000 */
.L_x_100:
[----:B------:R-:W-:Y:S01]  /*33b0*/  @!P4 IMAD R123, R123, R153, R164 ;  /* 0x000000997b7bc224 */ /* 0x000fe200078e02a4 */
[----:B------:R-:W-:Y:S04]  /*33c0*/  BSSY B1, `(.L_x_102) ;  /* 0x0000006000017945 */ /* 0x000fe80003800000 */
[----:B------:R0:W-:Y:S01]  /*33d0*/  @!P4 STG.E.U8 desc[UR36][R8.64+0x41], R123 ;  /* 0x0000417b0800c986 */ /* 0x0001e2000c101124 */
[----:B------:R-:W-:Y:S05]  /*33e0*/  @P3 BRA `(.L_x_103) ;  /* 0x00000000000c3947 */ /* 0x000fea0003800000 */
[----:B--2---:R-:W3:Y:S02]  /*33f0*/  LDG.E.U8 R155, desc[UR36][R22.64+0x48] ;  /* 0x00004824169b7981 */ /* 0x004ee4000c1e1100 */
[----:B---3--:R-:W-:-:S05]  /*3400*/  PRMT R89, R155, 0x8880, RZ ;  /* 0x000088809b597816 */ /* 0x008fca00000000ff */
[----:B------:R-:W-:-:S07]  /*3410*/  IMAD R164, R89, R154, RZ ;  /* 0x0000009a59a47224 */ /* 0x000fce00078e02ff */
.L_x_103:
[----:B------:R-:W-:Y:S05]  /*3420*/  BSYNC B1 ;  /* 0x0000000000017941 */ /* 0x000fea0003800000 */
.L_x_102:
[----:B---3--:R-:W-:Y:S01]  /*3430*/  @!P3 IMAD R89, R124, R153, R164 ;  /* 0x000000997c59b224 */ /* 0x008fe200078e02a4 */
[----:B------:R-:W-:Y:S04]  /*3440*/  BSSY B1, `(.L_x_104) ;  /* 0x0000006000017945 */ /* 0x000fe80003800000 */
[----:B------:R3:W-:Y:S01]  /*3450*/  @!P3 STG.E.U8 desc[UR36][R158.64+0x48], R89 ;  /* 0x000048599e00b986 */ /* 0x0007e2000c101124 */
[----:B------:R-:W-:Y:S05]  /*3460*/  @P5 BRA `(.L_x_105) ;  /* 0x00000000000c5947 */ /* 0x000fea0003800000 */
[----:B--2---:R-:W3:Y:S02]  /*3470*/  LDG.E.U8 R155, desc[UR36][R22.64+0x49] ;  /* 0x00004924169b7981 */ /* 0x004ee4000c1e1100 */
[----:B---3--:R-:W-:-:S05]  /*3480*/  PRMT R89, R155, 0x8880, RZ ;  /* 0x000088809b597816 */ /* 0x008fca00000000ff */
[----:B------:R-:W-:-:S07]  /*3490*/  IMAD R164, R89, R154, RZ ;  /* 0x0000009a59a47224 */ /* 0x000fce00078e02ff */
.L_x_105:
[----:B------:R-:W-:Y:S05]  /*34a0*/  BSYNC B1 ;  /* 0x0000000000017941 */ /* 0x000fea0003800000 */
.L_x_104:
[----:B------:R-:W-:Y:S01]  /*34b0*/  @!P5 IMAD R125, R125, R153, R164 ;  /* 0x000000997d7dd224 */ /* 0x000fe200078e02a4 */
[----:B------:R-:W-:Y:S04]  /*34c0*/  BSSY B1, `(.L_x_106) ;  /* 0x0000006000017945 */ /* 0x000fe80003800000 */
[----:B------:R0:W-:Y:S01]  /*34d0*/  @!P5 STG.E.U8 desc[UR36][R158.64+0x49], R125 ;  /* 0x0000497d9e00d986 */ /* 0x0001e2000c101124 */
[----:B------:R-:W-:Y:S05]  /*34e0*/  @P2 BRA `(.L_x_107) ;  /* 0x00000000000c2947 */ /* 0x000fea0003800000 */
[----:B--2---:R-:W3:Y:S02]  /*34f0*/  LDG.E.U8 R155, desc[UR36][R162.64+0x48] ;  /* 0x00004824a29b7981 */ /* 0x004ee4000c1e1100 */
[----:B---3--:R-:W-:-:S05]  /*3500*/  PRMT R89, R155, 0x8880, RZ ;  /* 0x000088809b597816 */ /* 0x008fca00000000ff */
[----:B------:R-:W-:-:S07]  /*3510*/  IMAD R164, R89, R154, RZ ;  /* 0x0000009a59a47224 */ /* 0x000fce00078e02ff */
.L_x_107:
[----:B------:R-:W-:Y:S05]  /*3520*/  BSYNC B1 ;  /* 0x0000000000017941 */ /* 0x000fea0003800000 */
.L_x_106:
        /* <DEDUP_REMOVED lines=11> */
.L_x_109:
[----:B------:R-:W-:Y:S05]  /*35e0*/  BSYNC B1 ;  /* 0x0000000000017941 */ /* 0x000fea0003800000 */
.L_x_108:
[----:B------:R-:W-:Y:S01]  /*35f0*/  @!P4 IMAD R127, R127, R153, R164 ;  /* 0x000000997f7fc224 */ /* 0x000fe200078e02a4 */
[----:B------:R-:W-:Y:S04]  /*3600*/  BSSY B1, `(.L_x_110) ;  /* 0x0000006000017945 */ /* 0x000fe80003800000 */
[----:B------:R0:W-:Y:S01]  /*3610*/  @!P4 STG.E.U8 desc[UR36][R8.64+0x49], R127 ;  /* 0x0000497f0800c986 */ /* 0x0001e2000c101124 */
[----:B------:R-:W-:Y:S05]  /*3620*/  @P3 BRA `(.L_x_111) ;  /* 0x00000000000c3947 */ /* 0x000fea0003800000 */
[----:B--2---:R-:W3:Y:S02]  /*3630*/  LDG.E.U8 R155, desc[UR36][R22.64+0x50] ;  /* 0x00005024169b7981 */ /* 0x004ee4000c1e1100 */
[----:B---3--:R-:W-:-:S05]  /*3640*/  PRMT R89, R155, 0x8880, RZ ;  /* 0x000088809b597816 */ /* 0x008fca00000000ff */
[----:B------:R-:W-:-:S07]  /*3650*/  IMAD R164, R89, R154, RZ ;  /* 0x0000009a59a47224 */ /* 0x000fce00078e02ff */
.L_x_111:
[----:B------:R-:W-:Y:S05]  /*3660*/  BSYNC B1 ;  /* 0x0000000000017941 */ /* 0x000fea0003800000 */
.L_x_110:
[----:B---3--:R-:W-:Y:S01]  /*3670*/  @!P3 IMAD R89, R128, R153, R164 ;  /* 0x000000998059b224 */ /* 0x008fe200078e02a4 */
[----:B------:R-:W-:Y:S04]  /*3680*/  BSSY B1, `(.L_x_112) ;  /* 0x0000006000017945 */ /* 0x000fe80003800000 */
[----:B------:R3:W-:Y:S01]  /*3690*/  @!P3 STG.E.U8 desc[UR36][R158.64+0x50], R89 ;  /* 0x000050599e00b986 */ /* 0x0007e2000c101124 */
[----:B------:R-:W-:Y:S05]  /*36a0*/  @P5 BRA `(.L_x_113) ;  /* 0x00000000000c5947 */ /* 0x000fea0003800000 */
[----:B--2---:R-:W3:Y:S02]  /*36b0*/  LDG.E.U8 R155, desc[UR36][R22.64+0x51] ;  /* 0x00005124169b7981 */ /* 0x004ee4000c1e1100 */
[----:B---3--:R-:W-:-:S05]  /*36c0*/  PRMT R89, R155, 0x8880, RZ ;  /* 0x000088809b597816 */ /* 0x008fca00000000ff */
[----:B------:R-:W-:-:S07]  /*36d0*/  IMAD R164, R89, R154, RZ ;  /* 0x0000009a59a47224 */ /* 0x000fce00078e02ff */
.L_x_113:
[----:B------:R-:W-:Y:S05]  /*36e0*/  BSYNC B1 ;  /* 0x0000000000017941 */ /* 0x000fea0003800000 */
.L_x_112:
[----:B------:R-:W-:Y:S01]  /*36f0*/  @!P5 IMAD R129, R129, R153, R164 ;  /* 0x000000998181d224 */ /* 0x000fe200078e02a4 */
[----:B------:R-:W-:Y:S04]  /*3700*/  BSSY B1, `(.L_x_114) ;  /* 0x0000006000017945 */ /* 0x000fe80003800000 */
[----:B------:R0:W-:Y:S01]  /*3710*/  @!P5 STG.E.U8 desc[UR36][R158.64+0x51], R129 ;  /* 0x000051819e00d986 */ /* 0x0001e2000c101124 */
[----:B------:R-:W-:Y:S05]  /*3720*/  @P2 BRA `(.L_x_115) ;  /* 0x00000000000c2947 */ /* 0x000fea0003800000 */
[----:B--2---:R-:W3:Y:S02]  /*3730*/  LDG.E.U8 R155, desc[UR36][R162.64+0x50] ;  /* 0x00005024a29b7981 */ /* 0x004ee4000c1e1100 */
[----:B---3--:R-:W-:-:S05]  /*3740*/  PRMT R89, R155, 0x8880, RZ ;  /* 0x000088809b597816 */ /* 0x008fca00000000ff */
[----:B------:R-:W-:-:S07]  /*3750*/  IMAD R164, R89, R154, RZ ;  /* 0x0000009a59a47224 */ /* 0x000fce00078e02ff */
.L_x_115:
[----:B------:R-:W-:Y:S05]  /*3760*/  BSYNC B1 ;  /* 0x0000000000017941 */ /* 0x000fea0003800000 */
.L_x_114:
        /* <DEDUP_REMOVED lines=11> */
.L_x_117:
[----:B------:R-:W-:Y:S05]  /*3820*/  BSYNC B1 ;  /* 0x0000000000017941 */ /* 0x000fea0003800000 */
.L_x_116:
[----:B------:R-:W-:Y:S01]  /*3830*/  @!P4 IMAD R131, R131, R153, R164 ;  /* 0x000000998383c224 */ /* 0x000fe200078e02a4 */
[----:B------:R-:W-:Y:S04]  /*3840*/  BSSY B1, `(.L_x_118) ;  /* 0x0000006000017945 */ /* 0x000fe80003800000 */
[----:B------:R0:W-:Y:S01]  /*3850*/  @!P4 STG.E.U8 desc[UR36][R8.64+0x51], R131 ;  /* 0x000051830800c986 */ /* 0x0001e2000c101124 */
[----:B------:R-:W-:Y:S05]  /*3860*/  @P3 BRA `(.L_x_119) ;  /* 0x00000000000c3947 */ /* 0x000fea0003800000 */
[----:B--2---:R-:W3:Y:S02]  /*3870*/  LDG.E.U8 R155, desc[UR36][R22.64+0x58] ;  /* 0x00005824169b7981 */ /* 0x004ee4000c1e1100 */
[----:B---3--:R-:W-:-:S05]  /*3880*/  PRMT R89, R155, 0x8880, RZ ;  /* 0x000088809b597816 */ /* 0x008fca00000000ff */
[----:B------:R-:W-:-:S07]  /*3890*/  IMAD R164, R89, R154, RZ ;  /* 0x0000009a59a47224 */ /* 0x000fce00078e02ff */
.L_x_119:
[----:B------:R-:W-:Y:S05]  /*38a0*/  BSYNC B1 ;  /* 0x0000000000017941 */ /* 0x000fea0003800000 */
.L_x_118:
[----:B---3--:R-:W-:Y:S01]  /*38b0*/  @!P3 IMAD R89, R132, R153, R164 ;  /* 0x000000998459b224 */ /* 0x008fe200078e02a4 */
[----:B------:R-:W-:Y:S04]  /*38c0*/  BSSY B1, `(.L_x_120) ;  /* 0x0000006000017945 */ /* 0x000fe80003800000 */
[----:B------:R3:W-:Y:S01]  /*38d0*/  @!P3 STG.E.U8 desc[UR36][R158.64+0x58], R89 ;  /* 0x000058599e00b986 */ /* 0x0007e2000c101124 */
[----:B------:R-:W-:Y:S05]  /*38e0*/  @P5 BRA `(.L_x_121) ;  /* 0x00000000000c5947 */ /* 0x000fea0003800000 */
[----:B--2---:R-:W3:Y:S02]  /*38f0*/  LDG.E.U8 R155, desc[UR36][R22.64+0x59] ;  /* 0x00005924169b7981 */ /* 0x004ee4000c1e1100 */
[----:B---3--:R-:W-:-:S05]  /*3900*/  PRMT R89, R155, 0x8880, RZ ;  /* 0x000088809b597816 */ /* 0x008fca00000000ff */
[----:B------:R-:W-:-:S07]  /*3910*/  IMAD R164, R89, R154, RZ ;  /* 0x0000009a59a47224 */ /* 0x000fce00078e02ff */
.L_x_121:
[----:B------:R-:W-:Y:S05]  /*3920*/  BSYNC B1 ;  /* 0x0000000000017941 */ /* 0x000fea0003800000 */
.L_x_120:
[----:B------:R-:W-:Y:S01]  /*3930*/  @!P5 IMAD R133, R133, R153, R164 ;  /* 0x000000998585d224 */ /* 0x000fe200078e02a4 */
[----:B------:R-:W-:Y:S04]  /*3940*/  BSSY B1, `(.L_x_122) ;  /* 0x0000006000017945 */ /* 0x000fe80003800000 */
[----:B------:R0:W-:Y:S01]  /*3950*/  @!P5 STG.E.U8 desc[UR36][R158.64+0x59], R133 ;  /* 0x000059859e00d986 */ /* 0x0001e2000c101124 */
[----:B------:R-:W-:Y:S05]  /*3960*/  @P2 BRA `(.L_x_123) ;  /* 0x00000000000c2947 */ /* 0x000fea0003800000 */
[----:B--2---:R-:W3:Y:S02]  /*3970*/  LDG.E.U8 R155, desc[UR36][R162.64+0x58] ;  /* 0x00005824a29b7981 */ /* 0x004ee4000c1e1100 */
[----:B---3--:R-:W-:-:S05]  /*3980*/  PRMT R89, R155, 0x8880, RZ ;  /* 0x000088809b597816 */ /* 0x008fca00000000ff */
[----:B------:R-:W-:-:S07]  /*3990*/  IMAD R164, R89, R154, RZ ;  /* 0x0000009a59a47224 */ /* 0x000fce00078e02ff */
.L_x_123:
[----:B------:R-:W-:Y:S05]  /*39a0*/  BSYNC B1 ;  /* 0x0000000000017941 */ /* 0x000fea0003800000 */
.L_x_122:
        /* <DEDUP_REMOVED lines=11> */
.L_x_125:
[----:B------:R-:W-:Y:S05]  /*3a60*/  BSYNC B1 ;  /* 0x0000000000017941 */ /* 0x000fea0003800000 */
.L_x_124:
[----:B------:R-:W-:Y:S01]  /*3a70*/  @!P4 IMAD R135, R135, R153, R164 ;  /* 0x000000998787c224 */ /* 0x000fe200078e02a4 */
[----:B------:R-:W-:Y:S04]  /*3a80*/  BSSY B1, `(.L_x_126) ;  /* 0x0000006000017945 */ /* 0x000fe80003800000 */
[----:B------:R0:W-:Y:S01]  /*3a90*/  @!P4 STG.E.U8 desc[UR36][R8.64+0x59], R135 ;  /* 0x000059870800c986 */ /* 0x0001e2000c101124 */
[----:B------:R-:W-:Y:S05]  /*3aa0*/  @P3 BRA `(.L_x_127) ;  /* 0x00000000000c3947 */ /* 0x000fea0003800000 */
[----:B--2---:R-:W3:Y:S02]  /*3ab0*/  LDG.E.U8 R155, desc[UR36][R22.64+0x60] ;  /* 0x00006024169b7981 */ /* 0x004ee4000c1e1100 */
[----:B---3--:R-:W-:-:S05]  /*3ac0*/  PRMT R89, R155, 0x8880, RZ ;  /* 0x000088809b597816 */ /* 0x008fca00000000ff */
[----:B------:R-:W-:-:S07]  /*3ad0*/  IMAD R164, R89, R154, RZ ;  /* 0x0000009a59a47224 */ /* 0x000fce00078e02ff */
.L_x_127:
[----:B------:R-:W-:Y:S05]  /*3ae0*/  BSYNC B1 ;  /* 0x0000000000017941 */ /* 0x000fea0003800000 */
.L_x_126:
[----:B---3--:R-:W-:Y:S01]  /*3af0*/  @!P3 IMAD R89, R136, R153, R164 ;  /* 0x000000998859b224 */ /* 0x008fe200078e02a4 */
[----:B------:R-:W-:Y:S04]  /*3b00*/  BSSY B1, `(.L_x_128) ;  /* 0x0000006000017945 */ /* 0x000fe80003800000 */
[----:B------:R3:W-:Y:S01]  /*3b10*/  @!P3 STG.E.U8 desc[UR36][R158.64+0x60], R89 ;  /* 0x000060599e00b986 */ /* 0x0007e2000c101124 */
[----:B------:R-:W-:Y:S05]  /*3b20*/  @P5 BRA `(.L_x_129) ;  /* 0x00000000000c5947 */ /* 0x000fea0003800000 */
[----:B--2---:R-:W3:Y:S02]  /*3b30*/  LDG.E.U8 R155, desc[UR36][R22.64+0x61] ;  /* 0x00006124169b7981 */ /* 0x004ee4000c1e1100 */
[----:B---3--:R-:W-:-:S05]  /*3b40*/  PRMT R89, R155, 0x8880, RZ ;  /* 0x000088809b597816 */ /* 0x008fca00000000ff */
[----:B------:R-:W-:-:S07]  /*3b50*/  IMAD R164, R89, R154, RZ ;  /* 0x0000009a59a47224 */ /* 0x000fce00078e02ff */
.L_x_129:
[----:B------:R-:W-:Y:S05]  /*3b60*/  BSYNC B1 ;  /* 0x0000000000017941 */ /* 0x000fea0003800000 */
.L_x_128:
[----:B------:R-:W-:Y:S01]  /*3b70*/  @!P5 IMAD R137, R137, R153, R164 ;  /* 0x000000998989d224 */ /* 0x000fe200078e02a4 */
[----:B------:R-:W-:Y:S04]  /*3b80*/  BSSY B1, `(.L_x_130) ;  /* 0x0000006000017945 */ /* 0x000fe80003800000 */
[----:B------:R0:W-:Y:S01]  /*3b90*/  @!P5 STG.E.U8 desc[UR36][R158.64+0x61], R137 ;  /* 0x000061899e00d986 */ /* 0x0001e2000c101124 */
[----:B------:R-:W-:Y:S05]  /*3ba0*/  @P2 BRA `(.L_x_131) ;  /* 0x00000000000c2947 */ /* 0x000fea0003800000 */
[----:B--2---:R-:W3:Y:S02]  /*3bb0*/  LDG.E.U8 R155, desc[UR36][R162.64+0x60] ;  /* 0x00006024a29b7981 */ /* 0x004ee4000c1e1100 */
[----:B---3--:R-:W-:-:S05]  /*3bc0*/  PRMT R89, R155, 0x8880, RZ ;  /* 0x000088809b597816 */ /* 0x008fca00000000ff */
[----:B------:R-:W-:-:S07]  /*3bd0*/  IMAD R164, R89, R154, RZ ;  /* 0x0000009a59a47224 */ /* 0x000fce00078e02ff */
.L_x_131:
[----:B------:R-:W-:Y:S05]  /*3be0*/  BSYNC B1 ;  /* 0x0000000000017941 */ /* 0x000fea0003800000 */
.L_x_130:
        /* <DEDUP_REMOVED lines=11> */
.L_x_133:
[----:B------:R-:W-:Y:S05]  /*3ca0*/  BSYNC B1 ;  /* 0x0000000000017941 */ /* 0x000fea0003800000 */
.L_x_132:
[----:B------:R-:W-:Y:S01]  /*3cb0*/  @!P4 IMAD R139, R139, R153, R164 ;  /* 0x000000998b8bc224 */ /* 0x000fe200078e02a4 */
[----:B------:R-:W-:Y:S04]  /*3cc0*/  BSSY B1, `(.L_x_134) ;  /* 0x0000006000017945 */ /* 0x000fe80003800000 */
[----:B------:R0:W-:Y:S01]  /*3cd0*/  @!P4 STG.E.U8 desc[UR36][R8.64+0x61], R139 ;  /* 0x0000618b0800c986 */ /* 0x0001e2000c101124 */
[----:B------:R-:W-:Y:S05]  /*3ce0*/  @P3 BRA `(.L_x_135) ;  /* 0x00000000000c3947 */ /* 0x000fea0003800000 */
[----:B--2---:R-:W3:Y:S02]  /*3cf0*/  LDG.E.U8 R155, desc[UR36][R22.64+0x68] ;  /* 0x00006824169b7981 */ /* 0x004ee4000c1e1100 */
[----:B---3--:R-:W-:-:S05]  /*3d00*/  PRMT R89, R155, 0x8880, RZ ;  /* 0x000088809b597816 */ /* 0x008fca00000000ff */
[----:B------:R-:W-:-:S07]  /*3d10*/  IMAD R164, R89, R154, RZ ;  /* 0x0000009a59a47224 */ /* 0x000fce00078e02ff */
.L_x_135:
[----:B------:R-:W-:Y:S05]  /*3d20*/  BSYNC B1 ;  /* 0x0000000000017941 */ /* 0x000fea0003800000 */
.L_x_134:
[----:B---3--:R-:W-:Y:S01]  /*3d30*/  @!P3 IMAD R89, R140, R153, R164 ;  /* 0x000000998c59b224 */ /* 0x008fe200078e02a4 */
[----:B------:R-:W-:Y:S04]  /*3d40*/  BSSY B1, `(.L_x_136) ;  /* 0x0000006000017945 */ /* 0x000fe80003800000 */
[----:B------:R3:W-:Y:S01]  /*3d50*/  @!P3 STG.E.U8 desc[UR36][R158.64+0x68], R89 ;  /* 0x000068599e00b986 */ /* 0x0007e2000c101124 */
[----:B------:R-:W-:Y:S05]  /*3d60*/  @P5 BRA `(.L_x_137) ;  /* 0x00000000000c5947 */ /* 0x000fea0003800000 */
[----:B--2---:R-:W3:Y:S02]  /*3d70*/  LDG.E.U8 R155, desc[UR36][R22.64+0x69] ;  /* 0x00006924169b7981 */ /* 0x004ee4000c1e1100 */
[----:B---3--:R-:W-:-:S05]  /*3d80*/  PRMT R89, R155, 0x8880, RZ ;  /* 0x000088809b597816 */ /* 0x008fca00000000ff */
[----:B------:R-:W-:-:S07]  /*3d90*/  IMAD R164, R89, R154, RZ ;  /* 0x0000009a59a47224 */ /* 0x000fce00078e02ff */
.L_x_137:
[----:B------:R-:W-:Y:S05]  /*3da0*/  BSYNC B1 ;  /* 0x0000000000017941 */ /* 0x000fea0003800000 */
.L_x_136:
[----:B------:R-:W-:Y:S01]  /*3db0*/  @!P5 IMAD R141, R141, R153, R164 ;  /* 0x000000998d8dd224 */ /* 0x000fe200078e02a4 */
[----:B------:R-:W-:Y:S04]  /*3dc0*/  BSSY B1, `(.L_x_138) ;  /* 0x0000006000017945 */ /* 0x000fe80003800000 */
[----:B------:R0:W-:Y:S01]  /*3dd0*/  @!P5 STG.E.U8 desc[UR36][R158.64+0x69], R141 ;  /* 0x0000698d9e00d986 */ /* 0x0001e2000c101124 */
[----:B------:R-:W-:Y:S05]  /*3de0*/  @P2 BRA `(.L_x_139) ;  /* 0x00000000000c2947 */ /* 0x000fea0003800000 */
[----:B--2---:R-:W3:Y:S02]  /*3df0*/  LDG.E.U8 R155, desc[UR36][R162.64+0x68] ;  /* 0x00006824a29b7981 */ /* 0x004ee4000c1e1100 */
[----:B---3--:R-:W-:-:S05]  /*3e00*/  PRMT R89, R155, 0x8880, RZ ;  /* 0x000088809b597816 */ /* 0x008fca00000000ff */
[----:B------:R-:W-:-:S07]  /*3e10*/  IMAD R164, R89, R154, RZ ;  /* 0x0000009a59a47224 */ /* 0x000fce00078e02ff */
.L_x_139:
[----:B------:R-:W-:Y:S05]  /*3e20*/  BSYNC B1 ;  /* 0x0000000000017941 */ /* 0x000fea0003800000 */
.L_x_138:
        /* <DEDUP_REMOVED lines=11> */
.L_x_141:
[----:B------:R-:W-:Y:S05]  /*3ee0*/  BSYNC B1 ;  /* 0x0000000000017941 */ /* 0x000fea0003800000 */
.L_x_140:
[----:B------:R-:W-:Y:S01]  /*3ef0*/  @!P4 IMAD R143, R143, R153, R164 ;  /* 0x000000998f8fc224 */ /* 0x000fe200078e02a4 */
[----:B------:R-:W-:Y:S04]  /*3f00*/  BSSY B1, `(.L_x_142) ;  /* 0x0000006000017945 */ /* 0x000fe80003800000 */
[----:B------:R0:W-:Y:S01]  /*3f10*/  @!P4 STG.E.U8 desc[UR36][R8.64+0x69], R143 ;  /* 0x0000698f0800c986 */ /* 0x0001e2000c101124 */
[----:B------:R-:W-:Y:S05]  /*3f20*/  @P3 BRA `(.L_x_143) ;  /* 0x00000000000c3947 */ /* 0x000fea0003800000 */
[----:B--2---:R-:W3:Y:S02]  /*3f30*/  LDG.E.U8 R155, desc[UR36][R22.64+0x70] ;  /* 0x00007024169b7981 */ /* 0x004ee4000c1e1100 */
[----:B---3--:R-:W-:-:S05]  /*3f40*/  PRMT R89, R155, 0x8880, RZ ;  /* 0x000088809b597816 */ /* 0x008fca00000000ff */
[----:B------:R-:W-:-:S07]  /*3f50*/  IMAD R164, R89, R154, RZ ;  /* 0x0000009a59a47224 */ /* 0x000fce00078e02ff */
.L_x_143:
[----:B------:R-:W-:Y:S05]  /*3f60*/  BSYNC B1 ;  /* 0x0000000000017941 */ /* 0x000fea0003800000 */
.L_x_142:
[----:B---3--:R-:W-:Y:S01]  /*3f70*/  @!P3 IMAD R89, R144, R153, R164 ;  /* 0x000000999059b224 */ /* 0x008fe200078e02a4 */
[----:B------:R-:W-:Y:S04]  /*3f80*/  BSSY B1, `(.L_x_144) ;  /* 0x0000006000017945 */ /* 0x000fe80003800000 */
[----:B------:R3:W-:Y:S01]  /*3f90*/  @!P3 STG.E.U8 desc[UR36][R158.64+0x70], R89 ;  /* 0x000070599e00b986 */ /* 0x0007e2000c101124 */
[----:B------:R-:W-:Y:S05]  /*3fa0*/  @P5 BRA `(.L_x_145) ;  /* 0x00000000000c5947 */ /* 0x000fea0003800000 */
[----:B--2---:R-:W3:Y:S02]  /*3fb0*/  LDG.E.U8 R155, desc[UR36][R22.64+0x71] ;  /* 0x00007124169b7981 */ /* 0x004ee4000c1e1100 */
[----:B---3--:R-:W-:-:S05]  /*3fc0*/  PRMT R89, R155, 0x8880, RZ ;  /* 0x000088809b597816 */ /* 0x008fca00000000ff */
[----:B------:R-:W-:-:S07]  /*3fd0*/  IMAD R164, R89, R154, RZ ;  /* 0x0000009a59a47224 */ /* 0x000fce00078e02ff */
.L_x_145:
[----:B------:R-:W-:Y:S05]  /*3fe0*/  BSYNC B1 ;  /* 0x0000000000017941 */ /* 0x000fea0003800000 */
.L_x_144:
[----:B------:R-:W-:Y:S01]  /*3ff0*/  @!P5 IMAD R145, R145, R153, R164 ;  /* 0x000000999191d224 */ /* 0x000fe200078e02a4 */
[----:B------:R-:W-:Y:S04]  /*4000*/  BSSY B1, `(.L_x_146) ;  /* 0x0000006000017945 */ /* 0x000fe80003800000 */
[----:B------:R0:W-:Y:S01]  /*4010*/  @!P5 STG.E.U8 desc[UR36][R158.64+0x71], R145 ;  /* 0x000071919e00d986 */ /* 0x0001e2000c101124 */
[----:B------:R-:W-:Y:S05]  /*4020*/  @P2 BRA `(.L_x_147) ;  /* 0x00000000000c2947 */ /* 0x000fea0003800000 */
[----:B--2---:R-:W3:Y:S02]  /*4030*/  LDG.E.U8 R155, desc[UR36][R162.64+0x70] ;  /* 0x00007024a29b7981 */ /* 0x004ee4000c1e1100 */
[----:B---3--:R-:W-:-:S05]  /*4040*/  PRMT R89, R155, 0x8880, RZ ;  /* 0x000088809b597816 */ /* 0x008fca00000000ff */
[----:B------:R-:W-:-:S07]  /*4050*/  IMAD R164, R89, R154, RZ ;  /* 0x0000009a59a47224 */ /* 0x000fce00078e02ff */
.L_x_147:
[----:B------:R-:W-:Y:S05]  /*4060*/  BSYNC B1 ;  /* 0x0000000000017941 */ /* 0x000fea0003800000 */
.L_x_146:
[C---:B------:R-:W-:Y:S01]  /*4070*/  ISETP.LT.OR P4, PT, R3.reuse, 0x72, !P1 ;  /* 0x000000720300780c */ /* 0x040fe20004f81670 */
[----:B---3--:R-:W-:Y:S01]  /*4080*/  @!P2 IMAD R89, R146, R153, R164 ;  /* 0x000000999259a224 */ /* 0x008fe200078e02a4 */
[----:B------:R-:W-:Y:S01]  /*4090*/  BSSY B1, `(.L_x_148) ;  /* 0x000000b000017945 */ /* 0x000fe20003800000 */
[----:B------:R-:W-:Y:S02]  /*40a0*/  ISETP.LT.OR P3, PT, R3, 0x79, !P0 ;  /* 0x000000790300780c */ /* 0x000fe40004761670 */
[----:B------:R-:W-:Y:S01]  /*40b0*/  IADD3 R165, P5, R165, 0x80, RZ ;  /* 0x00000080a5a57810 */ /* 0x000fe20007fbe0ff */
[----:B------:R3:W-:Y:S01]  /*40c0*/  @!P2 STG.E.U8 desc[UR36][R8.64+0x70], R89 ;  /* 0x000070590800a986 */ /* 0x0007e2000c101124 */
[C---:B------:R-:W-:Y:S02]  /*40d0*/  ISETP.LT.OR P2, PT, R3.reuse, 0x79, !P1 ;  /* 0x000000790300780c */ /* 0x040fe40004f41670 */
[C---:B------:R-:W-:Y:S02]  /*40e0*/  ISETP.LT.OR P0, PT, R3.reuse, 0x7a, !P0 ;  /* 0x0000007a0300780c */ /* 0x040fe40004701670 */
[----:B------:R-:W-:-:S02]  /*40f0*/  ISETP.LT.OR P1, PT, R3, 0x7a, !P1 ;  /* 0x0000007a0300780c */ /* 0x000fc40004f21670 */
[----:B------:R-:W-:Y:S11]  /*4100*/  @P4 BRA `(.L_x_149) ;  /* 0x00000000000c4947 */ /* 0x000ff60003800000 */
[----:B--2---:R-:W3:Y:S02]  /*4110*/  LDG.E.U8 R155, desc[UR36][R162.64+0x71] ;  /* 0x00007124a29b7981 */ /* 0x004ee4000c1e1100 */
[----:B---3--:R-:W-:-:S05]  /*4120*/  PRMT R89, R155, 0x8880, RZ ;  /* 0x000088809b597816 */ /* 0x008fca00000000ff */
[----:B------:R-:W-:-:S07]  /*4130*/  IMAD R164, R89, R154, RZ ;  /* 0x0000009a59a47224 */ /* 0x000fce00078e02ff */
.L_x_149:
[----:B------:R-:W-:Y:S05]  /*4140*/  BSYNC B1 ;  /* 0x0000000000017941 */ /* 0x000fea0003800000 */
.L_x_148:
[----:B------:R-:W-:Y:S01]  /*4150*/  @!P4 IMAD R147, R147, R153, R164 ;  /* 0x000000999393c224 */ /* 0x000fe200078e02a4 */
[----:B------:R-:W-:Y:S04]  /*4160*/  BSSY B1, `(.L_x_150) ;  /* 0x0000006000017945 */ /* 0x000fe80003800000 */
[----:B------:R0:W-:Y:S01]  /*4170*/  @!P4 STG.E.U8 desc[UR36][R8.64+0x71], R147 ;  /* 0x000071930800c986 */ /* 0x0001e2000c101124 */
[----:B------:R-:W-:Y:S05]  /*4180*/  @P3 BRA `(.L_x_151) ;  /* 0x00000000000c3947 */ /* 0x000fea0003800000 */
[----:B--2---:R-:W3:Y:S02]  /*4190*/  LDG.E.U8 R155, desc[UR36][R22.64+0x78] ;  /* 0x00007824169b7981 */ /* 0x004ee4000c1e1100 */
[----:B---3--:R-:W-:-:S05]  /*41a0*/  PRMT R89, R155, 0x8880, RZ ;  /* 0x000088809b597816 */ /* 0x008fca00000000ff */
[----:B------:R-:W-:-:S07]  /*41b0*/  IMAD R164, R89, R154, RZ ;  /* 0x0000009a59a47224 */ /* 0x000fce00078e02ff */
.L_x_151:
[----:B------:R-:W-:Y:S05]  /*41c0*/  BSYNC B1 ;  /* 0x0000000000017941 */ /* 0x000fea0003800000 */
.L_x_150:
[----:B---3--:R-:W-:Y:S01]  /*41d0*/  @!P3 IMAD R89, R148, R153, R164 ;  /* 0x000000999459b224 */ /* 0x008fe200078e02a4 */
[----:B------:R-:W-:Y:S01]  /*41e0*/  BSSY B1, `(.L_x_152) ;  /* 0x0000007000017945 */ /* 0x000fe20003800000 */
[----:B----4-:R-:W-:-:S03]  /*41f0*/  IMAD.X R91, RZ, RZ, R5, P5 ;  /* 0x000000ffff5b7224 */ /* 0x010fc600028e0605 */
[----:B------:R3:W-:Y:S01]  /*4200*/  @!P3 STG.E.U8 desc[UR36][R158.64+0x78], R89 ;  /* 0x000078599e00b986 */ /* 0x0007e2000c101124 */
[----:B------:R-:W-:Y:S05]  /*4210*/  @P0 BRA `(.L_x_153) ;  /* 0x00000000000c0947 */ /* 0x000fea0003800000 */
[----:B--2---:R-:W2:Y:S02]  /*4220*/  LDG.E.U8 R155, desc[UR36][R22.64+0x79] ;  /* 0x00007924169b7981 */ /* 0x004ea4000c1e1100 */
[----:B--2---:R-:W-:-:S05]  /*4230*/  PRMT R5, R155, 0x8880, RZ ;  /* 0x000088809b057816 */ /* 0x004fca00000000ff */
[----:B------:R-:W-:-:S07]  /*4240*/  IMAD R164, R5, R154, RZ ;  /* 0x0000009a05a47224 */ /* 0x000fce00078e02ff */
.L_x_153:
[----:B------:R-:W-:Y:S05]  /*4250*/  BSYNC B1 ;  /* 0x0000000000017941 */ /* 0x000fea0003800000 */
.L_x_152:
[----:B------:R-:W-:Y:S01]  /*4260*/  @!P0 IMAD R149, R149, R153, R164 ;  /* 0x0000009995958224 */ /* 0x000fe200078e02a4 */
[----:B------:R-:W-:Y:S01]  /*4270*/  BSSY B1, `(.L_x_154) ;  /* 0x0000007000017945 */ /* 0x000fe20003800000 */
[----:B------:R-:W-:-:S03]  /*4280*/  IMAD R4, R91, R156, RZ ;  /* 0x0000009c5b047224 */ /* 0x000fc600078e02ff */
[----:B------:R4:W-:Y:S01]  /*4290*/  @!P0 STG.E.U8 desc[UR36][R158.64+0x79], R149 ;  /* 0x000079959e008986 */ /* 0x0009e2000c101124 */
[----:B------:R-:W-:Y:S05]  /*42a0*/  @P2 BRA `(.L_x_155) ;  /* 0x00000000000c2947 */ /* 0x000fea0003800000 */
[----:B--2---:R-:W2:Y:S02]  /*42b0*/  LDG.E.U8 R155, desc[UR36][R162.64+0x78] ;  /* 0x00007824a29b7981 */ /* 0x004ea4000c1e1100 */
[----:B--2---:R-:W-:-:S05]  /*42c0*/  PRMT R5, R155, 0x8880, RZ ;  /* 0x000088809b057816 */ /* 0x004fca00000000ff */
[----:B------:R-:W-:-:S07]  /*42d0*/  IMAD R164, R5, R154, RZ ;  /* 0x0000009a05a47224 */ /* 0x000fce00078e02ff */
.L_x_155:
[----:B------:R-:W-:Y:S05]  /*42e0*/  BSYNC B1 ;  /* 0x0000000000017941 */ /* 0x000fea0003800000 */
.L_x_154:
[----:B------:R-:W-:Y:S01]  /*42f0*/  @!P2 IMAD R5, R150, R153, R164 ;  /* 0x000000999605a224 */ /* 0x000fe200078e02a4 */
[----:B------:R-:W-:Y:S01]  /*4300*/  BSSY B1, `(.L_x_156) ;  /* 0x0000009000017945 */ /* 0x000fe20003800000 */
[C---:B0-----:R-:W-:Y:S02]  /*4310*/  IMAD R23, R165.reuse, R157, R4 ;  /* 0x0000009da5177224 */ /* 0x041fe400078e0204 */
[CC--:B------:R-:W-:Y:S01]  /*4320*/  IMAD.WIDE.U32 R160, R165.reuse, R156.reuse, R160 ;  /* 0x0000009ca5a07225 */ /* 0x0c0fe200078e00a0 */
[----:B------:R0:W-:Y:S03]  /*4330*/  @!P2 STG.E.U8 desc[UR36][R8.64+0x78], R5 ;  /* 0x000078050800a986 */ /* 0x0001e6000c101124 */
[----:B------:R-:W-:Y:S01]  /*4340*/  IMAD.WIDE.U32 R156, R165, R156, R20 ;  /* 0x0000009ca59c7225 */ /* 0x000fe200078e0014 */
[----:B------:R-:W-:Y:S06]  /*4350*/  @P1 BRA `(.L_x_157) ;  /* 0x00000000000c1947 */ /* 0x000fec0003800000 */
[----:B--2---:R-:W0:Y:S02]  /*4360*/  LDG.E.U8 R155, desc[UR36][R162.64+0x79] ;  /* 0x00007924a29b7981 */ /* 0x004e24000c1e1100 */
[----:B0-----:R-:W-:-:S05]  /*4370*/  PRMT R5, R155, 0x8880, RZ ;  /* 0x000088809b057816 */ /* 0x001fca00000000ff */
[----:B------:R-:W-:-:S07]  /*4380*/  IMAD R164, R5, R154, RZ ;  /* 0x0000009a05a47224 */ /* 0x000fce00078e02ff */
.L_x_157:
[----:B------:R-:W-:Y:S05]  /*4390*/  BSYNC B1 ;  /* 0x0000000000017941 */ /* 0x000fea0003800000 */
.L_x_156:
[----:B------:R-:W-:Y:S01]  /*43a0*/  @!P1 IMAD R151, R151, R153, R164 ;  /* 0x0000009997979224 */ /* 0x000fe200078e02a4 */
[----:B------:R-:W-:Y:S01]  /*43b0*/  ISETP.GE.AND P2, PT, R0, 0x81, PT ;  /* 0x000000810000780c */ /* 0x000fe20003f46270 */
[----:B------:R-:W-:Y:S01]  /*43c0*/  BSSY B1, `(.L_x_158) ;  /* 0x000000c000017945 */ /* 0x000fe20003800000 */
[----:B------:R-:W-:Y:S02]  /*43d0*/  IADD3 R4, P5, R156, R12, RZ ;  /* 0x0000000c9c047210 */ /* 0x000fe40007fbe0ff */
[----:B------:R1:W-:Y:S01]  /*43e0*/  @!P1 STG.E.U8 desc[UR36][R8.64+0x79], R151 ;  /* 0x0000799708009986 */ /* 0x0003e2000c101124 */
[----:B------:R-:W-:Y:S02]  /*43f0*/  ISETP.LT.OR P1, PT, R3, 0x1, !P2 ;  /* 0x000000010300780c */ /* 0x000fe40005721670 */
[----:B0-----:R-:W-:Y:S02]  /*4400*/  IADD3.X R5, R13, R157, R23, P5, !PT ;  /* 0x0000009d0d057210 */ /* 0x001fe40002ffe417 */
[----:B------:R-:W-:-:S02]  /*4410*/  ISETP.GE.AND P0, PT, R0, 0x89, PT ;  /* 0x000000890000780c */ /* 0x000fc40003f06270 */
[----:B------:R-:W-:Y:S02]  /*4420*/  IADD3 R12, P4, P3, R14, R12, R160 ;  /* 0x0000000c0e0c7210 */ /* 0x000fe40007b9e0a0 */
[----:B------:R-:W-:-:S05]  /*4430*/  ISETP.LT.OR P5, PT, R3, 0x2, !P2 ;  /* 0x000000020300780c */ /* 0x000fca00057a1670 */
[----:B-1----:R-:W-:Y:S08]  /*4440*/  @P1 BRA `(.L_x_159) ;  /* 0x00000000000c1947 */ /* 0x002ff00003800000 */
[----:B--2---:R-:W2:Y:S02]  /*4450*/  LDG.E.U8 R155, desc[UR36][R4.64] ;  /* 0x00000024049b7981 */ /* 0x004ea4000c1e1100 */
[----:B--2---:R-:W-:-:S05]  /*4460*/  PRMT R9, R155, 0x8880, RZ ;  /* 0x000088809b097816 */ /* 0x004fca00000000ff */
[----:B------:R-:W-:-:S07]  /*4470*/  IMAD R164, R9, R154, RZ ;  /* 0x0000009a09a47224 */ /* 0x000fce00078e02ff */
.L_x_159:
[----:B------:R-:W-:Y:S05]  /*4480*/  BSYNC B1 ;  /* 0x0000000000017941 */ /* 0x000fea0003800000 */
.L_x_158:
[----:B------:R-:W-:Y:S01]  /*4490*/  @!P1 IMAD R9, R24, R153, R164 ;  /* 0x0000009918099224 */ /* 0x000fe200078e02a4 */
[----:B------:R-:W-:Y:S01]  /*44a0*/  BSSY B1, `(.L_x_160) ;  /* 0x0000007000017945 */ /* 0x000fe20003800000 */
[----:B------:R-:W-:-:S03]  /*44b0*/  IMAD.IADD R160, R23, 0x1, R161 ;  /* 0x0000000117a07824 */ /* 0x000fc600078e02a1 */
[----:B------:R0:W-:Y:S01]  /*44c0*/  @!P1 STG.E.U8 desc[UR36][R6.64], R9 ;  /* 0x0000000906009986 */ /* 0x0001e2000c101124 */
[----:B------:R-:W-:Y:S05]  /*44d0*/  @P5 BRA `(.L_x_161) ;  /* 0x00000000000c5947 */ /* 0x000fea0003800000 */
[----:B--2---:R-:W0:Y:S02]  /*44e0*/  LDG.E.U8 R155, desc[UR36][R4.64+0x1] ;  /* 0x00000124049b7981 */ /* 0x004e24000c1e1100 */
[----:B0-----:R-:W-:-:S05]  /*44f0*/  PRMT R9, R155, 0x8880, RZ ;  /* 0x000088809b097816 */ /* 0x001fca00000000ff */
[----:B------:R-:W-:-:S07]  /*4500*/  IMAD R164, R9, R154, RZ ;  /* 0x0000009a09a47224 */ /* 0x000fce00078e02ff */
.L_x_161:
[----:B------:R-:W-:Y:S05]  /*4510*/  BSYNC B1 ;  /* 0x0000000000017941 */ /* 0x000fea0003800000 */
.L_x_160:
[----:B------:R-:W-:Y:S01]  /*4520*/  ISETP.LT.OR P1, PT, R3, 0x1, !P0 ;  /* 0x000000010300780c */ /* 0x000fe20004721670 */
[----:B------:R-:W-:Y:S01]  /*4530*/  @!P5 IMAD R25, R25, R153, R164 ;  /* 0x000000991919d224 */ /* 0x000fe200078e02a4 */
[----:B------:R-:W-:Y:S01]  /*4540*/  BSSY B1, `(.L_x_162) ;  /* 0x000000a000017945 */ /* 0x000fe20003800000 */
[----:B------:R-:W-:Y:S02]  /*4550*/  IADD3.X R13, R21, R13, R160, P4, P3 ;  /* 0x0000000d150d7210 */ /* 0x000fe400027e64a0 */
[C---:B------:R-:W-:Y:S01]  /*4560*/  ISETP.LT.OR P4, PT, R3.reuse, 0x2, !P0 ;  /* 0x000000020300780c */ /* 0x040fe20004781670 */
[----:B------:R1:W-:Y:S01]  /*4570*/  @!P5 STG.E.U8 desc[UR36][R6.64+0x1], R25 ;  /* 0x000001190600d986 */ /* 0x0003e2000c101124 */
[C---:B------:R-:W-:Y:S02]  /*4580*/  ISETP.LT.OR P5, PT, R3.reuse, 0x9, !P2 ;  /* 0x000000090300780c */ /* 0x040fe400057a1670 */
[----:B------:R-:W-:-:S04]  /*4590*/  ISETP.LT.OR P3, PT, R3, 0xa, !P2 ;  /* 0x0000000a0300780c */ /* 0x000fc80005761670 */
[----:B------:R-:W-:Y:S09]  /*45a0*/  @P1 BRA `(.L_x_163) ;  /* 0x00000000000c1947 */ /* 0x000ff20003800000 */
[----:B--2---:R-:W0:Y:S02]  /*45b0*/  LDG.E.U8 R155, desc[UR36][R12.64] ;  /* 0x000000240c9b7981 */ /* 0x004e24000c1e1100 */
[----:B0-----:R-:W-:-:S05]  /*45c0*/  PRMT R9, R155, 0x8880, RZ ;  /* 0x000088809b097816 */ /* 0x001fca00000000ff */
[----:B------:R-:W-:-:S07]  /*45d0*/  IMAD R164, R9, R154, RZ ;  /* 0x0000009a09a47224 */ /* 0x000fce00078e02ff */
.L_x_163:
[----:B------:R-:W-:Y:S05]  /*45e0*/  BSYNC B1 ;  /* 0x0000000000017941 */ /* 0x000fea0003800000 */
.L_x_162:
[----:B0-----:R-:W-:Y:S01]  /*45f0*/  @!P1 IMAD R9, R26, R153, R164 ;  /* 0x000000991a099224 */ /* 0x001fe200078e02a4 */
[----:B------:R-:W-:Y:S04]  /*4600*/  BSSY B1, `(.L_x_164) ;  /* 0x0000006000017945 */ /* 0x000fe80003800000 */
[----:B------:R0:W-:Y:S01]  /*4610*/  @!P1 STG.E.U8 desc[UR36][R10.64], R9 ;  /* 0x000000090a009986 */ /* 0x0001e2000c101124 */
[----:B------:R-:W-:Y:S05]  /*4620*/  @P4 BRA `(.L_x_165) ;  /* 0x00000000000c4947 */ /* 0x000fea0003800000 */
[----:B--2---:R-:W0:Y:S02]  /*4630*/  LDG.E.U8 R155, desc[UR36][R12.64+0x1] ;  /* 0x000001240c9b7981 */ /* 0x004e24000c1e1100 */
[----:B0-----:R-:W-:-:S05]  /*4640*/  PRMT R9, R155, 0x8880, RZ ;  /* 0x000088809b097816 */ /* 0x001fca00000000ff */
[----:B------:R-:W-:-:S07]  /*4650*/  IMAD R164, R9, R154, RZ ;  /* 0x0000009a09a47224 */ /* 0x000fce00078e02ff */
.L_x_165:
[----:B------:R-:W-:Y:S05]  /*4660*/  BSYNC B1 ;  /* 0x0000000000017941 */ /* 0x000fea0003800000 */
.L_x_164:
[----:B------:R-:W-:Y:S01]  /*4670*/  @!P4 IMAD R27, R27, R153, R164 ;  /* 0x000000991b1bc224 */ /* 0x000fe200078e02a4 */
[----:B------:R-:W-:Y:S04]  /*4680*/  BSSY B1, `(.L_x_166) ;  /* 0x0000006000017945 */ /* 0x000fe80003800000 */
[----:B------:R0:W-:Y:S01]  /*4690*/  @!P4 STG.E.U8 desc[UR36][R10.64+0x1], R27 ;  /* 0x0000011b0a00c986 */ /* 0x0001e2000c101124 */
[----:B------:R-:W-:Y:S05]  /*46a0*/  @P5 BRA `(.L_x_167) ;  /* 0x00000000000c5947 */ /* 0x000fea0003800000 */
[----:B--2---:R-:W0:Y:S02]  /*46b0*/  LDG.E.U8 R155, desc[UR36][R4.64+0x8] ;  /* 0x00000824049b7981 */ /* 0x004e24000c1e1100 */
[----:B0-----:R-:W-:-:S05]  /*46c0*/  PRMT R9, R155, 0x8880, RZ ;  /* 0x000088809b097816 */ /* 0x001fca00000000ff */
[----:B------:R-:W-:-:S07]  /*46d0*/  IMAD R164, R9, R154, RZ ;  /* 0x0000009a09a47224 */ /* 0x000fce00078e02ff */
.L_x_167:
[----:B------:R-:W-:Y:S05]  /*46e0*/  BSYNC B1 ;  /* 0x0000000000017941 */ /* 0x000fea0003800000 */
.L_x_166:
[----:B0-----:R-:W-:Y:S01]  /*46f0*/  @!P5 IMAD R9, R28, R153, R164 ;  /* 0x000000991c09d224 */ /* 0x001fe200078e02a4 */
[----:B------:R-:W-:Y:S04]  /*4700*/  BSSY B1, `(.L_x_168) ;  /* 0x0000006000017945 */ /* 0x000fe80003800000 */
[----:B------:R0:W-:Y:S01]  /*4710*/  @!P5 STG.E.U8 desc[UR36][R6.64+0x8], R9 ;  /* 0x000008090600d986 */ /* 0x0001e2000c101124 */
[----:B------:R-:W-:Y:S05]  /*4720*/  @P3 BRA `(.L_x_169) ;  /* 0x00000000000c3947 */ /* 0x000fea0003800000 */
[----:B--2---:R-:W0:Y:S02]  /*4730*/  LDG.E.U8 R155, desc[UR36][R4.64+0x9] ;  /* 0x00000924049b7981 */ /* 0x004e24000c1e1100 */
[----:B0-----:R-:W-:-:S05]  /*4740*/  PRMT R9, R155, 0x8880, RZ ;  /* 0x000088809b097816 */ /* 0x001fca00000000ff */
[----:B------:R-:W-:-:S07]  /*4750*/  IMAD R164, R9, R154, RZ ;  /* 0x0000009a09a47224 */ /* 0x000fce00078e02ff */
.L_x_169:
[----:B------:R-:W-:Y:S05]  /*4760*/  BSYNC B1 ;  /* 0x0000000000017941 */ /* 0x000fea0003800000 */
.L_x_168:
[----:B------:R-:W-:Y:S01]  /*4770*/  ISETP.LT.OR P5, PT, R3, 0x9, !P0 ;  /* 0x000000090300780c */ /* 0x000fe200047a1670 */
[----:B------:R-:W-:Y:S01]  /*4780*/  @!P3 IMAD R29, R29, R153, R164 ;  /* 0x000000991d1db224 */ /* 0x000fe200078e02a4 */
[----:B------:R-:W-:Y:S01]  /*4790*/  BSSY B1, `(.L_x_170) ;  /* 0x0000009000017945 */ /* 0x000fe20003800000 */
[C---:B------:R-:W-:Y:S02]  /*47a0*/  ISETP.LT.OR P4, PT, R3.reuse, 0xa, !P0 ;  /* 0x0000000a0300780c */ /* 0x040fe40004781670 */
[C---:B------:R-:W-:Y:S01]  /*47b0*/  ISETP.LT.OR P1, PT, R3.reuse, 0x12, !P2 ;  /* 0x000000120300780c */ /* 0x040fe20005721670 */
[----:B------:R0:W-:Y:S01]  /*47c0*/  @!P3 STG.E.U8 desc[UR36][R6.64+0x9], R29 ;  /* 0x0000091d0600b986 */ /* 0x0001e2000c101124 */
[----:B------:R-:W-:-:S06]  /*47d0*/  ISETP.LT.OR P3, PT, R3, 0x11, !P2 ;  /* 0x000000110300780c */ /* 0x000fcc0005761670 */
[----:B------:R-:W-:Y:S07]  /*47e0*/  @P5 BRA `(.L_x_171) ;  /* 0x00000000000c5947 */ /* 0x000fee0003800000 */
[----:B--2---:R-:W0:Y:S02]  /*47f0*/  LDG.E.U8 R155, desc[UR36][R12.64+0x8] ;  /* 0x000008240c9b7981 */ /* 0x004e24000c1e1100 */
[----:B0-----:R-:W-:-:S05]  /*4800*/  PRMT R9, R155, 0x8880, RZ ;  /* 0x000088809b097816 */ /* 0x001fca00000000ff */
[----:B------:R-:W-:-:S07]  /*4810*/  IMAD R164, R9, R154, RZ ;  /* 0x0000009a09a47224 */ /* 0x000fce00078e02ff */
.L_x_171:
[----:B------:R-:W-:Y:S05]  /*4820*/  BSYNC B1 ;  /* 0x0000000000017941 */ /* 0x000fea0003800000 */
.L_x_170:
[----:B0-----:R-:W-:Y:S01]  /*4830*/  @!P5 IMAD R9, R30, R153, R164 ;  /* 0x000000991e09d224 */ /* 0x001fe200078e02a4 */
[----:B------:R-:W-:Y:S04]  /*4840*/  BSSY B1, `(.L_x_172) ;  /* 0x0000006000017945 */ /* 0x000fe80003800000 */
[----:B------:R0:W-:Y:S01]  /*4850*/  @!P5 STG.E.U8 desc[UR36][R10.64+0x8], R9 ;  /* 0x000008090a00d986 */ /* 0x0001e2000c101124 */
[----:B------:R-:W-:Y:S05]  /*4860*/  @P4 BRA `(.L_x_173) ;  /* 0x00000000000c4947 */ /* 0x000fea0003800000 */
[----:B--2---:R-:W0:Y:S02]  /*4870*/  LDG.E.U8 R155, desc[UR36][R12.64+0x9] ;  /* 0x000009240c9b7981 */ /* 0x004e24000c1e1100 */
[----:B0-----:R-:W-:-:S05]  /*4880*/  PRMT R9, R155, 0x8880, RZ ;  /* 0x000088809b097816 */ /* 0x001fca00000000ff */
[----:B------:R-:W-:-:S07]  /*4890*/  IMAD R164, R9, R154, RZ ;  /* 0x0000009a09a47224 */ /* 0x000fce00078e02ff */
.L_x_173:
[----:B------:R-:W-:Y:S05]  /*48a0*/  BSYNC B1 ;  /* 0x0000000000017941 */ /* 0x000fea0003800000 */
.L_x_172:
[----:B------:R-:W-:Y:S01]  /*48b0*/  @!P4 IMAD R31, R31, R153, R164 ;  /* 0x000000991f1fc224 */ /* 0x000fe200078e02a4 */
[----:B------:R-:W-:Y:S04]  /*48c0*/  BSSY B1, `(.L_x_174) ;  /* 0x0000006000017945 */ /* 0x000fe80003800000 */
[----:B------:R0:W-:Y:S01]  /*48d0*/  @!P4 STG.E.U8 desc[UR36][R10.64+0x9], R31 ;  /* 0x0000091f0a00c986 */ /* 0x0001e2000c101124 */
[----:B------:R-:W-:Y:S05]  /*48e0*/  @P3 BRA `(.L_x_175) ;  /* 0x00000000000c3947 */ /* 0x000fea0003800000 */
[----:B--2---:R-:W0:Y:S02]  /*48f0*/  LDG.E.U8 R155, desc[UR36][R4.64+0x10] ;  /* 0x00001024049b7981 */ /* 0x004e24000c1e1100 */
[----:B0-----:R-:W-:-:S05]  /*4900*/  PRMT R9, R155, 0x8880, RZ ;  /* 0x000088809b097816 */ /* 0x001fca00000000ff */
[----:B------:R-:W-:-:S07]  /*4910*/  IMAD R164, R9, R154, RZ ;  /* 0x0000009a09a47224 */ /* 0x000fce00078e02ff */
.L_x_175:
[----:B------:R-:W-:Y:S05]  /*4920*/  BSYNC B1 ;  /* 0x0000000000017941 */ /* 0x000fea0003800000 */
.L_x_174:
[----:B0-----:R-:W-:Y:S01]  /*4930*/  @!P3 IMAD R9, R32, R153, R164 ;  /* 0x000000992009b224 */ /* 0x001fe200078e02a4 */
[----:B------:R-:W-:Y:S04]  /*4940*/  BSSY B1, `(.L_x_176) ;  /* 0x0000006000017945 */ /* 0x000fe80003800000 */
[----:B------:R0:W-:Y:S01]  /*4950*/  @!P3 STG.E.U8 desc[UR36][R6.64+0x10], R9 ;  /* 0x000010090600b986 */ /* 0x0001e2000c101124 */
[----:B------:R-:W-:Y:S05]  /*4960*/  @P1 BRA `(.L_x_177) ;  /* 0x00000000000c1947 */ /* 0x000fea0003800000 */
[----:B--2---:R-:W0:Y:S02]  /*4970*/  LDG.E.U8 R155, desc[UR36][R4.64+0x11] ;  /* 0x00001124049b7981 */ /* 0x004e24000c1e1100 */
[----:B0-----:R-:W-:-:S05]  /*4980*/  PRMT R9, R155, 0x8880, RZ ;  /* 0x000088809b097816 */ /* 0x001fca00000000ff */
[----:B------:R-:W-:-:S07]  /*4990*/  IMAD R164, R9, R154, RZ ;  /* 0x0000009a09a47224 */ /* 0x000fce00078e02ff */
.L_x_177:
[----:B------:R-:W-:Y:S05]  /*49a0*/  BSYNC B1 ;  /* 0x0000000000017941 */ /* 0x000fea0003800000 */
.L_x_176:
        /* <DEDUP_REMOVED lines=11> */
.L_x_179:
[----:B------:R-:W-:Y:S05]  /*4a60*/  BSYNC B1 ;  /* 0x0000000000017941 */ /* 0x000fea0003800000 */
.L_x_178:
[----:B0-----:R-:W-:Y:S01]  /*4a70*/  @!P4 IMAD R9, R34, R153, R164 ;  /* 0x000000992209c224 */ /* 0x001fe200078e02a4 */
[----:B------:R-:W-:Y:S04]  /*4a80*/  BSSY B1, `(.L_x_180) ;  /* 0x0000006000017945 */ /* 0x000fe80003800000 */
[----:B------:R0:W-:Y:S01]  /*4a90*/  @!P4 STG.E.U8 desc[UR36][R10.64+0x10], R9 ;  /* 0x000010090a00c986 */ /* 0x0001e2000c101124 */
[----:B------:R-:W-:Y:S05]  /*4aa0*/  @P3 BRA `(.L_x_181) ;  /* 0x00000000000c3947 */ /* 0x000fea0003800000 */
[----:B--2---:R-:W0:Y:S02]  /*4ab0*/  LDG.E.U8 R155, desc[UR36][R12.64+0x11] ;  /* 0x000011240c9b7981 */ /* 0x004e24000c1e1100 */
[----:B0-----:R-:W-:-:S05]  /*4ac0*/  PRMT R9, R155, 0x8880, RZ ;  /* 0x000088809b097816 */ /* 0x001fca00000000ff */
[----:B------:R-:W-:-:S07]  /*4ad0*/  IMAD R164, R9, R154, RZ ;  /* 0x0000009a09a47224 */ /* 0x000fce00078e02ff */
.L_x_181:
[----:B------:R-:W-:Y:S05]  /*4ae0*/  BSYNC B1 ;  /* 0x0000000000017941 */ /* 0x000fea0003800000 */
.L_x_180:
[----:B------:R-:W-:Y:S01]  /*4af0*/  @!P3 IMAD R35, R35, R153, R164 ;  /* 0x000000992323b224 */ /* 0x000fe200078e02a4 */
[----:B------:R-:W-:Y:S04]  /*4b00*/  BSSY B1, `(.L_x_182) ;  /* 0x0000006000017945 */ /* 0x000fe80003800000 */
[----:B------:R0:W-:Y:S01]  /*4b10*/  @!P3 STG.E.U8 desc[UR36][R10.64+0x11], R35 ;  /* 0x000011230a00b986 */ /* 0x0001e2000c101124 */
[----:B------:R-:W-:Y:S05]  /*4b20*/  @P5 BRA `(.L_x_183) ;  /* 0x00000000000c5947 */ /* 0x000fea0003800000 */
[----:B--2---:R-:W0:Y:S02]  /*4b30*/  LDG.E.U8 R155, desc[UR36][R4.64+0x18] ;  /* 0x00001824049b7981 */ /* 0x004e24000c1e1100 */
[----:B0-----:R-:W-:-:S05]  /*4b40*/  PRMT R9, R155, 0x8880, RZ ;  /* 0x000088809b097816 */ /* 0x001fca00000000ff */
[----:B------:R-:W-:-:S07]  /*4b50*/  IMAD R164, R9, R154, RZ ;  /* 0x0000009a09a47224 */ /* 0x000fce00078e02ff */
.L_x_183:
[----:B------:R-:W-:Y:S05]  /*4b60*/  BSYNC B1 ;  /* 0x0000000000017941 */ /* 0x000fea0003800000 */
.L_x_182:
[----:B0-----:R-:W-:Y:S01]  /*4b70*/  @!P5 IMAD R9, R36, R153, R164 ;  /* 0x000000992409d224 */ /* 0x001fe200078e02a4 */
[----:B------:R-:W-:Y:S04]  /*4b80*/  BSSY B1, `(.L_x_184) ;  /* 0x0000006000017945 */ /* 0x000fe80003800000 */
[----:B------:R0:W-:Y:S01]  /*4b90*/  @!P5 STG.E.U8 desc[UR36][R6.64+0x18], R9 ;  /* 0x000018090600d986 */ /* 0x0001e2000c101124 */
[----:B------:R-:W-:Y:S05]  /*4ba0*/  @P1 BRA `(.L_x_185) ;  /* 0x00000000000c1947 */ /* 0x000fea0003800000 */
[----:B--2---:R-:W0:Y:S02]  /*4bb0*/  LDG.E.U8 R155, desc[UR36][R4.64+0x19] ;  /* 0x00001924049b7981 */ /* 0x004e24000c1e1100 */
[----:B0-----:R-:W-:-:S05]  /*4bc0*/  PRMT R9, R155, 0x8880, RZ ;  /* 0x000088809b097816 */ /* 0x001fca00000000ff */
[----:B------:R-:W-:-:S07]  /*4bd0*/  IMAD R164, R9, R154, RZ ;  /* 0x0000009a09a47224 */ /* 0x000fce00078e02ff */
.L_x_185:
[----:B------:R-:W-:Y:S05]  /*4be0*/  BSYNC B1 ;  /* 0x0000000000017941 */ /* 0x000fea0003800000 */
.L_x_184:
        /* <DEDUP_REMOVED lines=11> */
.L_x_187:
[----:B------:R-:W-:Y:S05]  /*4ca0*/  BSYNC B1 ;  /* 0x0000000000017941 */ /* 0x000fea0003800000 */
.L_x_186:
[----:B0-----:R-:W-:Y:S01]  /*4cb0*/  @!P4 IMAD R9, R38, R153, R164 ;  /* 0x000000992609c224 */ /* 0x001fe200078e02a4 */
[----:B------:R-:W-:Y:S04]  /*4cc0*/  BSSY B1, `(.L_x_188) ;  /* 0x0000006000017945 */ /* 0x000fe80003800000 */
[----:B------:R0:W-:Y:S01]  /*4cd0*/  @!P4 STG.E.U8 desc[UR36][R10.64+0x18], R9 ;  /* 0x000018090a00c986 */ /* 0x0001e2000c101124 */
[----:B------:R-:W-:Y:S05]  /*4ce0*/  @P3 BRA `(.L_x_189) ;  /* 0x00000000000c3947 */ /* 0x000fea0003800000 */
[----:B--2---:R-:W0:Y:S02]  /*4cf0*/  LDG.E.U8 R155, desc[UR36][R12.64+0x19] ;  /* 0x000019240c9b7981 */ /* 0x004e24000c1e1100 */
[----:B0-----:R-:W-:-:S05]  /*4d00*/  PRMT R9, R155, 0x8880, RZ ;  /* 0x000088809b097816 */ /* 0x001fca00000000ff */
[----:B------:R-:W-:-:S07]  /*4d10*/  IMAD R164, R9, R154, RZ ;  /* 0x0000009a09a47224 */ /* 0x000fce00078e02ff */
.L_x_189:
[----:B------:R-:W-:Y:S05]  /*4d20*/  BSYNC B1 ;  /* 0x0000000000017941 */ /* 0x000fea0003800000 */
.L_x_188:
[----:B------:R-:W-:Y:S01]  /*4d30*/  @!P3 IMAD R39, R39, R153, R164 ;  /* 0x000000992727b224 */ /* 0x000fe200078e02a4 */
[----:B------:R-:W-:Y:S04]  /*4d40*/  BSSY B1, `(.L_x_190) ;  /* 0x0000006000017945 */ /* 0x000fe80003800000 */
[----:B------:R0:W-:Y:S01]  /*4d50*/  @!P3 STG.E.U8 desc[UR36][R10.64+0x19], R39 ;  /* 0x000019270a00b986 */ /* 0x0001e2000c101124 */
[----:B------:R-:W-:Y:S05]  /*4d60*/  @P5 BRA `(.L_x_191) ;  /* 0x00000000000c5947 */ /* 0x000fea0003800000 */
[----:B--2---:R-:W0:Y:S02]  /*4d70*/  LDG.E.U8 R155, desc[UR36][R4.64+0x20] ;  /* 0x00002024049b7981 */ /* 0x004e24000c1e1100 */
[----:B0-----:R-:W-:-:S05]  /*4d80*/  PRMT R9, R155, 0x8880, RZ ;  /* 0x000088809b097816 */ /* 0x001fca00000000ff */
[----:B------:R-:W-:-:S07]  /*4d90*/  IMAD R164, R9, R154, RZ ;  /* 0x0000009a09a47224 */ /* 0x000fce00078e02ff */
.L_x_191:
[----:B------:R-:W-:Y:S05]  /*4da0*/  BSYNC B1 ;  /* 0x0000000000017941 */ /* 0x000fea0003800000 */
.L_x_190:
[----:B0-----:R-:W-:Y:S01]  /*4db0*/  @!P5 IMAD R9, R40, R153, R164 ;  /* 0x000000992809d224 */ /* 0x001fe200078e02a4 */
[----:B------:R-:W-:Y:S04]  /*4dc0*/  BSSY B1, `(.L_x_192) ;  /* 0x0000006000017945 */ /* 0x000fe80003800000 */
[----:B------:R0:W-:Y:S01]  /*4dd0*/  @!P5 STG.E.U8 desc[UR36][R6.64+0x20], R9 ;  /* 0x000020090600d986 */ /* 0x0001e2000c101124 */
[----:B------:R-:W-:Y:S05]  /*4de0*/  @P1 BRA `(.L_x_193) ;  /* 0x00000000000c1947 */ /* 0x000fea0003800000 */
[----:B--2---:R-:W0:Y:S02]  /*4df0*/  LDG.E.U8 R155, desc[UR36][R4.64+0x21] ;  /* 0x00002124049b7981 */ /* 0x004e24000c1e1100 */
[----:B0-----:R-:W-:-:S05]  /*4e00*/  PRMT R9, R155, 0x8880, RZ ;  /* 0x000088809b097816 */ /* 0x001fca00000000ff */
[----:B------:R-:W-:-:S07]  /*4e10*/  IMAD R164, R9, R154, RZ ;  /* 0x0000009a09a47224 */ /* 0x000fce00078e02ff */
.L_x_193:
[----:B------:R-:W-:Y:S05]  /*4e20*/  BSYNC B1 ;  /* 0x0000000000017941 */ /* 0x000fea0003800000 */
.L_x_192:
        /* <DEDUP_REMOVED lines=11> */
.L_x_195:
[----:B------:R-:W-:Y:S05]  /*4ee0*/  BSYNC B1 ;  /* 0x0000000000017941 */ /* 0x000fea0003800000 */
.L_x_194:
[----:B0-----:R-:W-:Y:S01]  /*4ef0*/  @!P4 IMAD R9, R42, R153, R164 ;  /* 0x000000992a09c224 */ /* 0x001fe200078e02a4 */
[----:B------:R-:W-:Y:S04]  /*4f00*/  BSSY B1, `(.L_x_196) ;  /* 0x0000006000017945 */ /* 0x000fe80003800000 */
[----:B------:R0:W-:Y:S01]  /*4f10*/  @!P4 STG.E.U8 desc[UR36][R10.64+0x20], R9 ;  /* 0x000020090a00c986 */ /* 0x0001e2000c101124 */
[----:B------:R-:W-:Y:S05]  /*4f20*/  @P3 BRA `(.L_x_197) ;  /* 0x00000000000c3947 */ /* 0x000fea0003800000 */
[----:B--2---:R-:W0:Y:S02]  /*4f30*/  LDG.E.U8 R155, desc[UR36][R12.64+0x21] ;  /* 0x000021240c9b7981 */ /* 0x004e24000c1e1100 */
[----:B0-----:R-:W-:-:S05]  /*4f40*/  PRMT R9, R155, 0x8880, RZ ;  /* 0x000088809b097816 */ /* 0x001fca00000000ff */
[----:B------:R-:W-:-:S07]  /*4f50*/  IMAD R164, R9, R154, RZ ;  /* 0x0000009a09a47224 */ /* 0x000fce00078e02ff */
.L_x_197:
[----:B------:R-:W-:Y:S05]  /*4f60*/  BSYNC B1 ;  /* 0x0000000000017941 */ /* 0x000fea0003800000 */
.L_x_196:
[----:B------:R-:W-:Y:S01]  /*4f70*/  @!P3 IMAD R43, R43, R153, R164 ;  /* 0x000000992b2bb224 */ /* 0x000fe200078e02a4 */
[----:B------:R-:W-:Y:S04]  /*4f80*/  BSSY B1, `(.L_x_198) ;  /* 0x0000006000017945 */ /* 0x000fe80003800000 */
[----:B------:R0:W-:Y:S01]  /*4f90*/  @!P3 STG.E.U8 desc[UR36][R10.64+0x21], R43 ;  /* 0x0000212b0a00b986 */ /* 0x0001e2000c101124 */
[----:B------:R-:W-:Y:S05]  /*4fa0*/  @P5 BRA `(.L_x_199) ;  /* 0x00000000000c5947 */ /* 0x000fea0003800000 */
[----:B--2---:R-:W0:Y:S02]  /*4fb0*/  LDG.E.U8 R155, desc[UR36][R4.64+0x28] ;  /* 0x00002824049b7981 */ /* 0x004e24000c1e1100 */
[----:B0-----:R-:W-:-:S05]  /*4fc0*/  PRMT R9, R155, 0x8880, RZ ;  /* 0x000088809b097816 */ /* 0x001fca00000000ff */
[----:B------:R-:W-:-:S07]  /*4fd0*/  IMAD R164, R9, R154, RZ ;  /* 0x0000009a09a47224 */ /* 0x000fce00078e02ff */
.L_x_199:
[----:B------:R-:W-:Y:S05]  /*4fe0*/  BSYNC B1 ;  /* 0x0000000000017941 */ /* 0x000fea0003800000 */
.L_x_198:
[----:B0-----:R-:W-:Y:S01]  /*4ff0*/  @!P5 IMAD R9, R44, R153, R164 ;  /* 0x000000992c09d224 */ /* 0x001fe200078e02a4 */
[----:B------:R-:W-:Y:S04]  /*5000*/  BSSY B1, `(.L_x_200) ;  /* 0x0000006000017945 */ /* 0x000fe80003800000 */
[----:B------:R0:W-:Y:S01]  /*5010*/  @!P5 STG.E.U8 desc[UR36][R6.64+0x28], R9 ;  /* 0x000028090600d986 */ /* 0x0001e2000c101124 */
[----:B------:R-:W-:Y:S05]  /*5020*/  @P1 BRA `(.L_x_201) ;  /* 0x00000000000c1947 */ /* 0x000fea0003800000 */
[----:B--2---:R-:W0:Y:S02]  /*5030*/  LDG.E.U8 R155, desc[UR36][R4.64+0x29] ;  /* 0x00002924049b7981 */ /* 0x004e24000c1e1100 */
[----:B0-----:R-:W-:-:S05]  /*5040*/  PRMT R9, R155, 0x8880, RZ ;  /* 0x000088809b097816 */ /* 0x001fca00000000ff */
[----:B------:R-:W-:-:S07]  /*5050*/  IMAD R164, R9, R154, RZ ;  /* 0x0000009a09a47224 */ /* 0x000fce00078e02ff */
.L_x_201:
[----:B------:R-:W-:Y:S05]  /*5060*/  BSYNC B1 ;  /* 0x0000000000017941 */ /* 0x000fea0003800000 */
.L_x_200:
        /* <DEDUP_REMOVED lines=11> */
.L_x_203:
[----:B------:R-:W-:Y:S05]  /*5120*/  BSYNC B1 ;  /* 0x0000000000017941 */ /* 0x000fea0003800000 */
.L_x_202:
[----:B0-----:R-:W-:Y:S01]  /*5130*/  @!P4 IMAD R9, R46, R153, R164 ;  /* 0x000000992e09c224 */ /* 0x001fe200078e02a4 */
[----:B------:R-:W-:Y:S04]  /*5140*/  BSSY B1, `(.L_x_204) ;  /* 0x0000006000017945 */ /* 0x000fe80003800000 */
[----:B------:R0:W-:Y:S01]  /*5150*/  @!P4 STG.E.U8 desc[UR36][R10.64+0x28], R9 ;  /* 0x000028090a00c986 */ /* 0x0001e2000c101124 */
[----:B------:R-:W-:Y:S05]  /*5160*/  @P3 BRA `(.L_x_205) ;  /* 0x00000000000c3947 */ /* 0x000fea0003800000 */
[----:B--2---:R-:W0:Y:S02]  /*5170*/  LDG.E.U8 R155, desc[UR36][R12.64+0x29] ;  /* 0x000029240c9b7981 */ /* 0x004e24000c1e1100 */
[----:B0-----:R-:W-:-:S05]  /*5180*/  PRMT R9, R155, 0x8880, RZ ;  /* 0x000088809b097816 */ /* 0x001fca00000000ff */
[----:B------:R-:W-:-:S07]  /*5190*/  IMAD R164, R9, R154, RZ ;  /* 0x0000009a09a47224 */ /* 0x000fce00078e02ff */
.L_x_205:
[----:B------:R-:W-:Y:S05]  /*51a0*/  BSYNC B1 ;  /* 0x0000000000017941 */ /* 0x000fea0003800000 */
.L_x_204:
[----:B------:R-:W-:Y:S01]  /*51b0*/  @!P3 IMAD R47, R47, R153, R164 ;  /* 0x000000992f2fb224 */ /* 0x000fe200078e02a4 */
[----:B------:R-:W-:Y:S04]  /*51c0*/  BSSY B1, `(.L_x_206) ;  /* 0x0000006000017945 */ /* 0x000fe80003800000 */
[----:B------:R0:W-:Y:S01]  /*51d0*/  @!P3 STG.E.U8 desc[UR36][R10.64+0x29], R47 ;  /* 0x0000292f0a00b986 */ /* 0x0001e2000c101124 */
[----:B------:R-:W-:Y:S05]  /*51e0*/  @P5 BRA `(.L_x_207) ;  /* 0x00000000000c5947 */ /* 0x000fea0003800000 */
[----:B--2---:R-:W0:Y:S02]  /*51f0*/  LDG.E.U8 R155, desc[UR36][R4.64+0x30] ;  /* 0x00003024049b7981 */ /* 0x004e24000c1e1100 */
[----:B0-----:R-:W-:-:S05]  /*5200*/  PRMT R9, R155, 0x8880, RZ ;  /* 0x000088809b097816 */ /* 0x001fca00000000ff */
[----:B------:R-:W-:-:S07]  /*5210*/  IMAD R164, R9, R154, RZ ;  /* 0x0000009a09a47224 */ /* 0x000fce00078e02ff */
.L_x_207:
[----:B------:R-:W-:Y:S05]  /*5220*/  BSYNC B1 ;  /* 0x0000000000017941 */ /* 0x000fea0003800000 */
.L_x_206:
[----:B0-----:R-:W-:Y:S01]  /*5230*/  @!P5 IMAD R9, R48, R153, R164 ;  /* 0x000000993009d224 */ /* 0x001fe200078e02a4 */
[----:B------:R-:W-:Y:S04]  /*5240*/  BSSY B1, `(.L_x_208) ;  /* 0x0000006000017945 */ /* 0x000fe80003800000 */
[----:B------:R0:W-:Y:S01]  /*5250*/  @!P5 STG.E.U8 desc[UR36][R6.64+0x30], R9 ;  /* 0x000030090600d986 */ /* 0x0001e2000c101124 */
[----:B------:R-:W-:Y:S05]  /*5260*/  @P1 BRA `(.L_x_209) ;  /* 0x00000000000c1947 */ /* 0x000fea0003800000 */
[----:B--2---:R-:W0:Y:S02]  /*5270*/  LDG.E.U8 R155, desc[UR36][R4.64+0x31] ;  /* 0x00003124049b7981 */ /* 0x004e24000c1e1100 */
[----:B0-----:R-:W-:-:S05]  /*5280*/  PRMT R9, R155, 0x8880, RZ ;  /* 0x000088809b097816 */ /* 0x001fca00000000ff */
[----:B------:R-:W-:-:S07]  /*5290*/  IMAD R164, R9, R154, RZ ;  /* 0x0000009a09a47224 */ /* 0x000fce00078e02ff */
.L_x_209:
[----:B------:R-:W-:Y:S05]  /*52a0*/  BSYNC B1 ;  /* 0x0000000000017941 */ /* 0x000fea0003800000 */
.L_x_208:
        /* <DEDUP_REMOVED lines=11> */
.L_x_211:
[----:B------:R-:W-:Y:S05]  /*5360*/  BSYNC B1 ;  /* 0x0000000000017941 */ /* 0x000fea0003800000 */
.L_x_210:
[----:B0-----:R-:W-:Y:S01]  /*5370*/  @!P4 IMAD R9, R50, R153, R164 ;  /* 0x000000993209c224 */ /* 0x001fe200078e02a4 */
[----:B------:R-:W-:Y:S04]  /*5380*/  BSSY B1, `(.L_x_212) ;  /* 0x0000006000017945 */ /* 0x000fe80003800000 */
[----:B------:R0:W-:Y:S01]  /*5390*/  @!P4 STG.E.U8 desc[UR36][R10.64+0x30], R9 ;  /* 0x000030090a00c986 */ /* 0x0001e2000c101124 */
[----:B------:R-:W-:Y:S05]  /*53a0*/  @P3 BRA `(.L_x_213) ;  /* 0x00000000000c3947 */ /* 0x000fea0003800000 */
[----:B--2---:R-:W0:Y:S02]  /*53b0*/  LDG.E.U8 R155, desc[UR36][R12.64+0x31] ;  /* 0x000031240c9b7981 */ /* 0x004e24000c1e1100 */
[----:B0-----:R-:W-:-:S05]  /*53c0*/  PRMT R9, R155, 0x8880, RZ ;  /* 0x000088809b097816 */ /* 0x001fca00000000ff */
[----:B------:R-:W-:-:S07]  /*53d0*/  IMAD R164, R9, R154, RZ ;  /* 0x0000009a09a47224 */ /* 0x000fce00078e02ff */
.L_x_213:
[----:B------:R-:W-:Y:S05]  /*53e0*/  BSYNC B1 ;  /* 0x0000000000017941 */ /* 0x000fea0003800000 */
.L_x_212:
[----:B------:R-:W-:Y:S01]  /*53f0*/  @!P3 IMAD R51, R51, R153, R164 ;  /* 0x000000993333b224 */ /* 0x000fe200078e02a4 */
[----:B------:R-:W-:Y:S04]  /*5400*/  BSSY B1, `(.L_x_214) ;  /* 0x0000006000017945 */ /* 0x000fe80003800000 */
[----:B------:R0:W-:Y:S01]  /*5410*/  @!P3 STG.E.U8 desc[UR36][R10.64+0x31], R51 ;  /* 0x000031330a00b986 */ /* 0x0001e2000c101124 */
[----:B------:R-:W-:Y:S05]  /*5420*/  @P5 BRA `(.L_x_215) ;  /* 0x00000000000c5947 */ /* 0x000fea0003800000 */
[----:B--2---:R-:W0:Y:S02]  /*5430*/  LDG.E.U8 R155, desc[UR36][R4.64+0x38] ;  /* 0x00003824049b7981 */ /* 0x004e24000c1e1100 */
[----:B0-----:R-:W-:-:S05]  /*5440*/  PRMT R9, R155, 0x8880, RZ ;  /* 0x000088809b097816 */ /* 0x001fca00000000ff */
[----:B------:R-:W-:-:S07]  /*5450*/  IMAD R164, R9, R154, RZ ;  /* 0x0000009a09a47224 */ /* 0x000fce00078e02ff */
.L_x_215:
[----:B------:R-:W-:Y:S05]  /*5460*/  BSYNC B1 ;  /* 0x0000000000017941 */ /* 0x000fea0003800000 */
.L_x_214:
[----:B0-----:R-:W-:Y:S01]  /*5470*/  @!P5 IMAD R9, R52, R153, R164 ;  /* 0x000000993409d224 */ /* 0x001fe200078e02a4 */
[----:B------:R-:W-:Y:S04]  /*5480*/  BSSY B1, `(.L_x_216) ;  /* 0x0000006000017945 */ /* 0x000fe80003800000 */
[----:B------:R0:W-:Y:S01]  /*5490*/  @!P5 STG.E.U8 desc[UR36][R6.64+0x38], R9 ;  /* 0x000038090600d986 */ /* 0x0001e2000c101124 */
[----:B------:R-:W-:Y:S05]  /*54a0*/  @P1 BRA `(.L_x_217) ;  /* 0x00000000000c1947 */ /* 0x000fea0003800000 */
[----:B--2---:R-:W0:Y:S02]  /*54b0*/  LDG.E.U8 R155, desc[UR36][R4.64+0x39] ;  /* 0x00003924049b7981 */ /* 0x004e24000c1e1100 */
[----:B0-----:R-:W-:-:S05]  /*54c0*/  PRMT R9, R155, 0x8880, RZ ;  /* 0x000088809b097816 */ /* 0x001fca00000000ff */
[----:B------:R-:W-:-:S07]  /*54d0*/  IMAD R164, R9, R154, RZ ;  /* 0x0000009a09a47224 */ /* 0x000fce00078e02ff */
.L_x_217:
[----:B------:R-:W-:Y:S05]  /*54e0*/  BSYNC B1 ;  /* 0x0000000000017941 */ /* 0x000fea0003800000 */
.L_x_216:
        /* <DEDUP_REMOVED lines=11> */
.L_x_219:
[----:B------:R-:W-:Y:S05]  /*55a0*/  BSYNC B1 ;  /* 0x0000000000017941 */ /* 0x000fea0003800000 */
.L_x_218:
[----:B0-----:R-:W-:Y:S01]  /*55b0*/  @!P4 IMAD R9, R54, R153, R164 ;  /* 0x000000993609c224 */ /* 0x001fe200078e02a4 */
[----:B------:R-:W-:Y:S04]  /*55c0*/  BSSY B1, `(.L_x_220) ;  /* 0x0000006000017945 */ /* 0x000fe80003800000 */
[----:B------:R0:W-:Y:S01]  /*55d0*/  @!P4 STG.E.U8 desc[UR36][R10.64+0x38], R9 ;  /* 0x000038090a00c986 */ /* 0x0001e2000c101124 */
[----:B------:R-:W-:Y:S05]  /*55e0*/  @P3 BRA `(.L_x_221) ;  /* 0x00000000000c3947 */ /* 0x000fea0003800000 */
[----:B--2---:R-:W0:Y:S02]  /*55f0*/  LDG.E.U8 R155, desc[UR36][R12.64+0x39] ;  /* 0x000039240c9b7981 */ /* 0x004e24000c1e1100 */
[----:B0-----:R-:W-:-:S05]  /*5600*/  PRMT R9, R155, 0x8880, RZ ;  /* 0x000088809b097816 */ /* 0x001fca00000000ff */
[----:B------:R-:W-:-:S07]  /*5610*/  IMAD R164, R9, R154, RZ ;  /* 0x0000009a09a47224 */ /* 0x000fce00078e02ff */
.L_x_221:
[----:B------:R-:W-:Y:S05]  /*5620*/  BSYNC B1 ;  /* 0x0000000000017941 */ /* 0x000fea0003800000 */
.L_x_220:
[----:B------:R-:W-:Y:S01]  /*5630*/  @!P3 IMAD R55, R55, R153, R164 ;  /* 0x000000993737b224 */ /* 0x000fe200078e02a4 */
[----:B------:R-:W-:Y:S04]  /*5640*/  BSSY B1, `(.L_x_222) ;  /* 0x0000006000017945 */ /* 0x000fe80003800000 */
[----:B------:R0:W-:Y:S01]  /*5650*/  @!P3 STG.E.U8 desc[UR36][R10.64+0x39], R55 ;  /* 0x000039370a00b986 */ /* 0x0001e2000c101124 */
[----:B------:R-:W-:Y:S05]  /*5660*/  @P5 BRA `(.L_x_223) ;  /* 0x00000000000c5947 */ /* 0x000fea0003800000 */
[----:B--2---:R-:W0:Y:S02]  /*5670*/  LDG.E.U8 R155, desc[UR36][R4.64+0x40] ;  /* 0x00004024049b7981 */ /* 0x004e24000c1e1100 */
[----:B0-----:R-:W-:-:S05]  /*5680*/  PRMT R9, R155, 0x8880, RZ ;  /* 0x000088809b097816 */ /* 0x001fca00000000ff */
[----:B------:R-:W-:-:S07]  /*5690*/  IMAD R164, R9, R154, RZ ;  /* 0x0000009a09a47224 */ /* 0x000fce00078e02ff */
.L_x_223:
[----:B------:R-:W-:Y:S05]  /*56a0*/  BSYNC B1 ;  /* 0x0000000000017941 */ /* 0x000fea0003800000 */
.L_x_222:
[----:B0-----:R-:W-:Y:S01]  /*56b0*/  @!P5 IMAD R9, R56, R153, R164 ;  /* 0x000000993809d224 */ /* 0x001fe200078e02a4 */
[----:B------:R-:W-:Y:S04]  /*56c0*/  BSSY B1, `(.L_x_224) ;  /* 0x0000006000017945 */ /* 0x000fe80003800000 */
[----:B------:R0:W-:Y:S01]  /*56d0*/  @!P5 STG.E.U8 desc[UR36][R6.64+0x40], R9 ;  /* 0x000040090600d986 */ /* 0x0001e2000c101124 */
[----:B------:R-:W-:Y:S05]  /*56e0*/  @P1 BRA `(.L_x_225) ;  /* 0x00000000000c1947 */ /* 0x000fea0003800000 */
[----:B--2---:R-:W0:Y:S02]  /*56f0*/  LDG.E.U8 R155, desc[UR36][R4.64+0x41] ;  /* 0x00004124049b7981 */ /* 0x004e24000c1e1100 */
[----:B0-----:R-:W-:-:S05]  /*5700*/  PRMT R9, R155, 0x8880, RZ ;  /* 0x000088809b097816 */ /* 0x001fca00000000ff */
[----:B------:R-:W-:-:S07]  /*5710*/  IMAD R164, R9, R154, RZ ;  /* 0x0000009a09a47224 */ /* 0x000fce00078e02ff */
.L_x_225:
[----:B------:R-:W-:Y:S05]  /*5720*/  BSYNC B1 ;  /* 0x0000000000017941 */ /* 0x000fea0003800000 */
.L_x_224:
        /* <DEDUP_REMOVED lines=11> */
.L_x_227:
[----:B------:R-:W-:Y:S05]  /*57e0*/  BSYNC B1 ;  /* 0x0000000000017941 */ /* 0x000fea0003800000 */
.L_x_226:
[----:B0-----:R-:W-:Y:S01]  /*57f0*/  @!P4 IMAD R9, R58, R153, R164 ;  /* 0x000000993a09c224 */ /* 0x001fe200078e02a4 */
[----:B------:R-:W-:Y:S04]  /*5800*/  BSSY B1, `(.L_x_228) ;  /* 0x0000006000017945 */ /* 0x000fe80003800000 */
[----:B------:R0:W-:Y:S01]  /*5810*/  @!P4 STG.E.U8 desc[UR36][R10.64+0x40], R9 ;  /* 0x000040090a00c986 */ /* 0x0001e2000c101124 */
[----:B------:R-:W-:Y:S05]  /*5820*/  @P3 BRA `(.L_x_229) ;  /* 0x00000000000c3947 */ /* 0x000fea0003800000 */
[----:B--2---:R-:W0:Y:S02]  /*5830*/  LDG.E.U8 R155, desc[UR36][R12.64+0x41] ;  /* 0x000041240c9b7981 */ /* 0x004e24000c1e1100 */
[----:B0-----:R-:W-:-:S05]  /*5840*/  PRMT R9, R155, 0x8880, RZ ;  /* 0x000088809b097816 */ /* 0x001fca00000000ff */
[----:B------:R-:W-:-:S07]  /*5850*/  IMAD R164, R9, R154, RZ ;  /* 0x0000009a09a47224 */ /* 0x000fce00078e02ff */
.L_x_229:
[----:B------:R-:W-:Y:S05]  /*5860*/  BSYNC B1 ;  /* 0x0000000000017941 */ /* 0x000fea0003800000 */
.L_x_228:
[----:B------:R-:W-:Y:S01]  /*5870*/  @!P3 IMAD R59, R59, R153, R164 ;  /* 0x000000993b3bb224 */ /* 0x000fe200078e02a4 */
[----:B------:R-:W-:Y:S04]  /*5880*/  BSSY B1, `(.L_x_230) ;  /* 0x0000006000017945 */ /* 0x000fe80003800000 */
[----:B------:R0:W-:Y:S01]  /*5890*/  @!P3 STG.E.U8 desc[UR36][R10.64+0x41], R59 ;  /* 0x0000413b0a00b986 */ /* 0x0001e2000c101124 */
[----:B------:R-:W-:Y:S05]  /*58a0*/  @P5 BRA `(.L_x_231) ;  /* 0x00000000000c5947 */ /* 0x000fea0003800000 */
[----:B--2---:R-:W0:Y:S02]  /*58b0*/  LDG.E.U8 R155, desc[UR36][R4.64+0x48] ;  /* 0x00004824049b7981 */ /* 0x004e24000c1e1100 */
[----:B0-----:R-:W-:-:S05]  /*58c0*/  PRMT R9, R155, 0x8880, RZ ;  /* 0x000088809b097816 */ /* 0x001fca00000000ff */
[----:B------:R-:W-:-:S07]  /*58d0*/  IMAD R164, R9, R154, RZ ;  /* 0x0000009a09a47224 */ /* 0x000fce00078e02ff */
.L_x_231:
[----:B------:R-:W-:Y:S05]  /*58e0*/  BSYNC B1 ;  /* 0x0000000000017941 */ /* 0x000fea0003800000 */
.L_x_230:
[----:B0-----:R-:W-:Y:S01]  /*58f0*/  @!P5 IMAD R9, R60, R153, R164 ;  /* 0x000000993c09d224 */ /* 0x001fe200078e02a4 */
[----:B------:R-:W-:Y:S04]  /*5900*/  BSSY B1, `(.L_x_232) ;  /* 0x0000006000017945 */ /* 0x000fe80003800000 */
[----:B------:R0:W-:Y:S01]  /*5910*/  @!P5 STG.E.U8 desc[UR36][R6.64+0x48], R9 ;  /* 0x000048090600d986 */ /* 0x0001e2000c101124 */
[----:B------:R-:W-:Y:S05]  /*5920*/  @P1 BRA `(.L_x_233) ;  /* 0x00000000000c1947 */ /* 0x000fea0003800000 */
[----:B--2---:R-:W0:Y:S02]  /*5930*/  LDG.E.U8 R155, desc[UR36][R4.64+0x49] ;  /* 0x00004924049b7981 */ /* 0x004e24000c1e1100 */
[----:B0-----:R-:W-:-:S05]  /*5940*/  PRMT R9, R155, 0x8880, RZ ;  /* 0x000088809b097816 */ /* 0x001fca00000000ff */
[----:B------:R-:W-:-:S07]  /*5950*/  IMAD R164, R9, R154, RZ ;  /* 0x0000009a09a47224 */ /* 0x000fce00078e02ff */
.L_x_233:
[----:B------:R-:W-:Y:S05]  /*5960*/  BSYNC B1 ;  /* 0x0000000000017941 */ /* 0x000fea0003800000 */
.L_x_232:
        /* <DEDUP_REMOVED lines=11> */
.L_x_235:
[----:B------:R-:W-:Y:S05]  /*5a20*/  BSYNC B1 ;  /* 0x0000000000017941 */ /* 0x000fea0003800000 */
.L_x_234:
[----:B0-----:R-:W-:Y:S01]  /*5a30*/  @!P4 IMAD R9, R62, R153, R164 ;  /* 0x000000993e09c224 */ /* 0x001fe200078e02a4 */
[----:B------:R-:W-:Y:S04]  /*5a40*/  BSSY B1, `(.L_x_236) ;  /* 0x0000006000017945 */ /* 0x000fe80003800000 */
[----:B------:R0:W-:Y:S01]  /*5a50*/  @!P4 STG.E.U8 desc[UR36][R10.64+0x48], R9 ;  /* 0x000048090a00c986 */ /* 0x0001e2000c101124 */
[----:B------:R-:W-:Y:S05]  /*5a60*/  @P3 BRA `(.L_x_237) ;  /* 0x00000000000c3947 */ /* 0x000fea0003800000 */
[----:B--2---:R-:W0:Y:S02]  /*5a70*/  LDG.E.U8 R155, desc[UR36][R12.64+0x49] ;  /* 0x000049240c9b7981 */ /* 0x004e24000c1e1100 */
[----:B0-----:R-:W-:-:S05]  /*5a80*/  PRMT R9, R155, 0x8880, RZ ;  /* 0x000088809b097816 */ /* 0x001fca00000000ff */
[----:B------:R-:W-:-:S07]  /*5a90*/  IMAD R164, R9, R154, RZ ;  /* 0x0000009a09a47224 */ /* 0x000fce00078e02ff */
.L_x_237:
[----:B------:R-:W-:Y:S05]  /*5aa0*/  BSYNC B1 ;  /* 0x0000000000017941 */ /* 0x000fea0003800000 */
.L_x_236:
[----:B------:R-:W-:Y:S01]  /*5ab0*/  @!P3 IMAD R63, R63, R153, R164 ;  /* 0x000000993f3fb224 */ /* 0x000fe200078e02a4 */
[----:B------:R-:W-:Y:S04]  /*5ac0*/  BSSY B1, `(.L_x_238) ;  /* 0x0000006000017945 */ /* 0x000fe80003800000 */
[----:B------:R0:W-:Y:S01]  /*5ad0*/  @!P3 STG.E.U8 desc[UR36][R10.64+0x49], R63 ;  /* 0x0000493f0a00b986 */ /* 0x0001e2000c101124 */
[----:B------:R-:W-:Y:S05]  /*5ae0*/  @P5 BRA `(.L_x_239) ;  /* 0x00000000000c5947 */ /* 0x000fea0003800000 */
[----:B--2---:R-:W0:Y:S02]  /*5af0*/  LDG.E.U8 R155, desc[UR36][R4.64+0x50] ;  /* 0x00005024049b7981 */ /* 0x004e24000c1e1100 */
[----:B0-----:R-:W-:-:S05]  /*5b00*/  PRMT R9, R155, 0x8880, RZ ;  /* 0x000088809b097816 */ /* 0x001fca00000000ff */
[----:B------:R-:W-:-:S07]  /*5b10*/  IMAD R164, R9, R154, RZ ;  /* 0x0000009a09a47224 */ /* 0x000fce00078e02ff */
.L_x_239:
[----:B------:R-:W-:Y:S05]  /*5b20*/  BSYNC B1 ;  /* 0x0000000000017941 */ /* 0x000fea0003800000 */
.L_x_238:
[----:B0-----:R-:W-:Y:S01]  /*5b30*/  @!P5 IMAD R9, R64, R153, R164 ;  /* 0x000000994009d224 */ /* 0x001fe200078e02a4 */
[----:B------:R-:W-:Y:S04]  /*5b40*/  BSSY B1, `(.L_x_240) ;  /* 0x0000006000017945 */ /* 0x000fe80003800000 */
[----:B------:R0:W-:Y:S01]  /*5b50*/  @!P5 STG.E.U8 desc[UR36][R6.64+0x50], R9 ;  /* 0x000050090600d986 */ /* 0x0001e2000c101124 */
[----:B------:R-:W-:Y:S05]  /*5b60*/  @P1 BRA `(.L_x_241) ;  /* 0x00000000000c1947 */ /* 0x000fea0003800000 */
[----:B--2---:R-:W0:Y:S02]  /*5b70*/  LDG.E.U8 R155, desc[UR36][R4.64+0x51] ;  /* 0x00005124049b7981 */ /* 0x004e24000c1e1100 */
[----:B0-----:R-:W-:-:S05]  /*5b80*/  PRMT R9, R155, 0x8880, RZ ;  /* 0x000088809b097816 */ /* 0x001fca00000000ff */
[----:B------:R-:W-:-:S07]  /*5b90*/  IMAD R164, R9, R154, RZ ;  /* 0x0000009a09a47224 */ /* 0x000fce00078e02ff */
.L_x_241:
[----:B------:R-:W-:Y:S05]  /*5ba0*/  BSYNC B1 ;  /* 0x0000000000017941 */ /* 0x000fea0003800000 */
.L_x_240:
        /* <DEDUP_REMOVED lines=11> */
.L_x_243:
[----:B------:R-:W-:Y:S05]  /*5c60*/  BSYNC B1 ;  /* 0x0000000000017941 */ /* 0x000fea0003800000 */
.L_x_242:
[----:B0-----:R-:W-:Y:S01]  /*5c70*/  @!P4 IMAD R9, R66, R153, R164 ;  /* 0x000000994209c224 */ /* 0x001fe200078e02a4 */
[----:B------:R-:W-:Y:S04]  /*5c80*/  BSSY B1, `(.L_x_244) ;  /* 0x0000006000017945 */ /* 0x000fe80003800000 */
[----:B------:R0:W-:Y:S01]  /*5c90*/  @!P4 STG.E.U8 desc[UR36][R10.64+0x50], R9 ;  /* 0x000050090a00c986 */ /* 0x0001e2000c101124 */
[----:B------:R-:W-:Y:S05]  /*5ca0*/  @P3 BRA `(.L_x_245) ;  /* 0x00000000000c3947 */ /* 0x000fea0003800000 */
[----:B--2---:R-:W0:Y:S02]  /*5cb0*/  LDG.E.U8 R155, desc[UR36][R12.64+0x51] ;  /* 0x000051240c9b7981 */ /* 0x004e24000c1e1100 */
[----:B0-----:R-:W-:-:S05]  /*5cc0*/  PRMT R9, R155, 0x8880, RZ ;  /* 0x000088809b097816 */ /* 0x001fca00000000ff */
[----:B------:R-:W-:-:S07]  /*5cd0*/  IMAD R164, R9, R154, RZ ;  /* 0x0000009a09a47224 */ /* 0x000fce00078e02ff */
.L_x_245:
[----:B------:R-:W-:Y:S05]  /*5ce0*/  BSYNC B1 ;  /* 0x0000000000017941 */ /* 0x000fea0003800000 */
.L_x_244:
[----:B------:R-:W-:Y:S01]  /*5cf0*/  @!P3 IMAD R67, R67, R153, R164 ;  /* 0x000000994343b224 */ /* 0x000fe200078e02a4 */
[----:B------:R-:W-:Y:S04]  /*5d00*/  BSSY B1, `(.L_x_246) ;  /* 0x0000006000017945 */ /* 0x000fe80003800000 */
[----:B------:R0:W-:Y:S01]  /*5d10*/  @!P3 STG.E.U8 desc[UR36][R10.64+0x51], R67 ;  /* 0x000051430a00b986 */ /* 0x0001e2000c101124 */
[----:B------:R-:W-:Y:S05]  /*5d20*/  @P5 BRA `(.L_x_247) ;  /* 0x00000000000c5947 */ /* 0x000fea0003800000 */
[----:B--2---:R-:W0:Y:S02]  /*5d30*/  LDG.E.U8 R155, desc[UR36][R4.64+0x58] ;  /* 0x00005824049b7981 */ /* 0x004e24000c1e1100 */
[----:B0-----:R-:W-:-:S05]  /*5d40*/  PRMT R9, R155, 0x8880, RZ ;  /* 0x000088809b097816 */ /* 0x001fca00000000ff */
[----:B------:R-:W-:-:S07]  /*5d50*/  IMAD R164, R9, R154, RZ ;  /* 0x0000009a09a47224 */ /* 0x000fce00078e02ff */
.L_x_247:
[----:B------:R-:W-:Y:S05]  /*5d60*/  BSYNC B1 ;  /* 0x0000000000017941 */ /* 0x000fea0003800000 */
.L_x_246:
[----:B0-----:R-:W-:Y:S01]  /*5d70*/  @!P5 IMAD R9, R68, R153, R164 ;  /* 0x000000994409d224 */ /* 0x001fe200078e02a4 */
[----:B------:R-:W-:Y:S04]  /*5d80*/  BSSY B1, `(.L_x_248) ;  /* 0x0000006000017945 */ /* 0x000fe80003800000 */
[----:B------:R0:W-:Y:S01]  /*5d90*/  @!P5 STG.E.U8 desc[UR36][R6.64+0x58], R9 ;  /* 0x000058090600d986 */ /* 0x0001e2000c101124 */
[----:B------:R-:W-:Y:S05]  /*5da0*/  @P1 BRA `(.L_x_249) ;  /* 0x00000000000c1947 */ /* 0x000fea0003800000 */
[----:B--2---:R-:W0:Y:S02]  /*5db0*/  LDG.E.U8 R155, desc[UR36][R4.64+0x59] ;  /* 0x00005924049b7981 */ /* 0x004e24000c1e1100 */
[----:B0-----:R-:W-:-:S05]  /*5dc0*/  PRMT R9, R155, 0x8880, RZ ;  /* 0x000088809b097816 */ /* 0x001fca00000000ff */
[----:B------:R-:W-:-:S07]  /*5dd0*/  IMAD R164, R9, R154, RZ ;  /* 0x0000009a09a47224 */ /* 0x000fce00078e02ff */
.L_x_249:
[----:B------:R-:W-:Y:S05]  /*5de0*/  BSYNC B1 ;  /* 0x0000000000017941 */ /* 0x000fea0003800000 */
.L_x_248:
        /* <DEDUP_REMOVED lines=11> */
.L_x_251:
[----:B------:R-:W-:Y:S05]  /*5ea0*/  BSYNC B1 ;  /* 0x0000000000017941 */ /* 0x000fea0003800000 */
.L_x_250:
[----:B0-----:R-:W-:Y:S01]  /*5eb0*/  @!P4 IMAD R9, R70, R153, R164 ;  /* 0x000000994609c224 */ /* 0x001fe200078e02a4 */
[----:B------:R-:W-:Y:S04]  /*5ec0*/  BSSY B1, `(.L_x_252) ;  /* 0x0000006000017945 */ /* 0x000fe80003800000 */
[----:B------:R0:W-:Y:S01]  /*5ed0*/  @!P4 STG.E.U8 desc[UR36][R10.64+0x58], R9 ;  /* 0x000058090a00c986 */ /* 0x0001e2000c101124 */
[----:B------:R-:W-:Y:S05]  /*5ee0*/  @P3 BRA `(.L_x_253) ;  /* 0x00000000000c3947 */ /* 0x000fea0003800000 */
[----:B--2---:R-:W0:Y:S02]  /*5ef0*/  LDG.E.U8 R155, desc[UR36][R12.64+0x59] ;  /* 0x000059240c9b7981 */ /* 0x004e24000c1e1100 */
[----:B0-----:R-:W-:-:S05]  /*5f00*/  PRMT R9, R155, 0x8880, RZ ;  /* 0x000088809b097816 */ /* 0x001fca00000000ff */
[----:B------:R-:W-:-:S07]  /*5f10*/  IMAD R164, R9, R154, RZ ;  /* 0x0000009a09a47224 */ /* 0x000fce00078e02ff */
.L_x_253:
[----:B------:R-:W-:Y:S05]  /*5f20*/  BSYNC B1 ;  /* 0x0000000000017941 */ /* 0x000fea0003800000 */
.L_x_252:
[----:B------:R-:W-:Y:S01]  /*5f30*/  @!P3 IMAD R71, R71, R153, R164 ;  /* 0x000000994747b224 */ /* 0x000fe200078e02a4 */
[----:B------:R-:W-:Y:S04]  /*5f40*/  BSSY B1, `(.L_x_254) ;  /* 0x0000006000017945 */ /* 0x000fe80003800000 */
[----:B------:R0:W-:Y:S01]  /*5f50*/  @!P3 STG.E.U8 desc[UR36][R10.64+0x59], R71 ;  /* 0x000059470a00b986 */ /* 0x0001e2000c101124 */
[----:B------:R-:W-:Y:S05]  /*5f60*/  @P5 BRA `(.L_x_255) ;  /* 0x00000000000c5947 */ /* 0x000fea0003800000 */
[----:B--2---:R-:W0:Y:S02]  /*5f70*/  LDG.E.U8 R155, desc[UR36][R4.64+0x60] ;  /* 0x00006024049b7981 */ /* 0x004e24000c1e1100 */
[----:B0-----:R-:W-:-:S05]  /*5f80*/  PRMT R9, R155, 0x8880, RZ ;  /* 0x000088809b097816 */ /* 0x001fca00000000ff */
[----:B------:R-:W-:-:S07]  /*5f90*/  IMAD R164, R9, R154, RZ ;  /* 0x0000009a09a47224 */ /* 0x000fce00078e02ff */
.L_x_255:
[----:B------:R-:W-:Y:S05]  /*5fa0*/  BSYNC B1 ;  /* 0x0000000000017941 */ /* 0x000fea0003800000 */
.L_x_254:
[----:B0-----:R-:W-:Y:S01]  /*5fb0*/  @!P5 IMAD R9, R72, R153, R164 ;  /* 0x000000994809d224 */ /* 0x001fe200078e02a4 */
[----:B------:R-:W-:Y:S04]  /*5fc0*/  BSSY B1, `(.L_x_256) ;  /* 0x0000006000017945 */ /* 0x000fe80003800000 */
[----:B------:R0:W-:Y:S01]  /*5fd0*/  @!P5 STG.E.U8 desc[UR36][R6.64+0x60], R9 ;  /* 0x000060090600d986 */ /* 0x0001e2000c101124 */
[----:B------:R-:W-:Y:S05]  /*5fe0*/  @P1 BRA `(.L_x_257) ;  /* 0x00000000000c1947 */ /* 0x000fea0003800000 */
[----:B--2---:R-:W0:Y:S02]  /*5ff0*/  LDG.E.U8 R155, desc[UR36][R4.64+0x61] ;  /* 0x00006124049b7981 */ /* 0x004e24000c1e1100 */
[----:B0-----:R-:W-:-:S05]  /*6000*/  PRMT R9, R155, 0x8880, RZ ;  /* 0x000088809b097816 */ /* 0x001fca00000000ff */
[----:B------:R-:W-:-:S07]  /*6010*/  IMAD R164, R9, R154, RZ ;  /* 0x0000009a09a47224 */ /* 0x000fce00078e02ff */
.L_x_257:
[----:B------:R-:W-:Y:S05]  /*6020*/  BSYNC B1 ;  /* 0x0000000000017941 */ /* 0x000fea0003800000 */
.L_x_256:
        /* <DEDUP_REMOVED lines=11> */
.L_x_259:
[----:B------:R-:W-:Y:S05]  /*60e0*/  BSYNC B1 ;  /* 0x0000000000017941 */ /* 0x000fea0003800000 */
.L_x_258:
[----:B0-----:R-:W-:Y:S01]  /*60f0*/  @!P4 IMAD R9, R74, R153, R164 ;  /* 0x000000994a09c224 */ /* 0x001fe200078e02a4 */
[----:B------:R-:W-:Y:S04]  /*6100*/  BSSY B1, `(.L_x_260) ;  /* 0x0000006000017945 */ /* 0x000fe80003800000 */
[----:B------:R0:W-:Y:S01]  /*6110*/  @!P4 STG.E.U8 desc[UR36][R10.64+0x60], R9 ;  /* 0x000060090a00c986 */ /* 0x0001e2000c101124 */
[----:B------:R-:W-:Y:S05]  /*6120*/  @P3 BRA `(.L_x_261) ;  /* 0x00000000000c3947 */ /* 0x000fea0003800000 */
[----:B--2---:R-:W0:Y:S02]  /*6130*/  LDG.E.U8 R155, desc[UR36][R12.64+0x61] ;  /* 0x000061240c9b7981 */ /* 0x004e24000c1e1100 */
[----:B0-----:R-:W-:-:S05]  /*6140*/  PRMT R9, R155, 0x8880, RZ ;  /* 0x000088809b097816 */ /* 0x001fca00000000ff */
[----:B------:R-:W-:-:S07]  /*6150*/  IMAD R164, R9, R154, RZ ;  /* 0x0000009a09a47224 */ /* 0x000fce00078e02ff */
.L_x_261:
[----:B------:R-:W-:Y:S05]  /*6160*/  BSYNC B1 ;  /* 0x0000000000017941 */ /* 0x000fea0003800000 */
.L_x_260:
[----:B------:R-:W-:Y:S01]  /*6170*/  @!P3 IMAD R75, R75, R153, R164 ;  /* 0x000000994b4bb224 */ /* 0x000fe200078e02a4 */
[----:B------:R-:W-:Y:S04]  /*6180*/  BSSY B1, `(.L_x_262) ;  /* 0x0000006000017945 */ /* 0x000fe80003800000 */
[----:B------:R0:W-:Y:S01]  /*6190*/  @!P3 STG.E.U8 desc[UR36][R10.64+0x61], R75 ;  /* 0x0000614b0a00b986 */ /* 0x0001e2000c101124 */
[----:B------:R-:W-:Y:S05]  /*61a0*/  @P5 BRA `(.L_x_263) ;  /* 0x00000000000c5947 */ /* 0x000fea0003800000 */
[----:B--2---:R-:W0:Y:S02]  /*61b0*/  LDG.E.U8 R155, desc[UR36][R4.64+0x68] ;  /* 0x00006824049b7981 */ /* 0x004e24000c1e1100 */
[----:B0-----:R-:W-:-:S05]  /*61c0*/  PRMT R9, R155, 0x8880, RZ ;  /* 0x000088809b097816 */ /* 0x001fca00000000ff */
[----:B------:R-:W-:-:S07]  /*61d0*/  IMAD R164, R9, R154, RZ ;  /* 0x0000009a09a47224 */ /* 0x000fce00078e02ff */
.L_x_263:
[----:B------:R-:W-:Y:S05]  /*61e0*/  BSYNC B1 ;  /* 0x0000000000017941 */ /* 0x000fea0003800000 */
.L_x_262:
[----:B0-----:R-:W-:Y:S01]  /*61f0*/  @!P5 IMAD R9, R76, R153, R164 ;  /* 0x000000994c09d224 */ /* 0x001fe200078e02a4 */
[----:B------:R-:W-:Y:S04]  /*6200*/  BSSY B1, `(.L_x_264) ;  /* 0x0000006000017945 */ /* 0x000fe80003800000 */
[----:B------:R0:W-:Y:S01]  /*6210*/  @!P5 STG.E.U8 desc[UR36][R6.64+0x68], R9 ;  /* 0x000068090600d986 */ /* 0x0001e2000c101124 */
[----:B------:R-:W-:Y:S05]  /*6220*/  @P1 BRA `(.L_x_265) ;  /* 0x00000000000c1947 */ /* 0x000fea0003800000 */
[----:B--2---:R-:W0:Y:S02]  /*6230*/  LDG.E.U8 R155, desc[UR36][R4.64+0x69] ;  /* 0x00006924049b7981 */ /* 0x004e24000c1e1100 */
[----:B0-----:R-:W-:-:S05]  /*6240*/  PRMT R9, R155, 0x8880, RZ ;  /* 0x000088809b097816 */ /* 0x001fca00000000ff */
[----:B------:R-:W-:-:S07]  /*6250*/  IMAD R164, R9, R154, RZ ;  /* 0x0000009a09a47224 */ /* 0x000fce00078e02ff */
.L_x_265:
[----:B------:R-:W-:Y:S05]  /*6260*/  BSYNC B1 ;  /* 0x0000000000017941 */ /* 0x000fea0003800000 */
.L_x_264:
        /* <DEDUP_REMOVED lines=11> */
.L_x_267:
[----:B------:R-:W-:Y:S05]  /*6320*/  BSYNC B1 ;  /* 0x0000000000017941 */ /* 0x000fea0003800000 */
.L_x_266:
[----:B0-----:R-:W-:Y:S01]  /*6330*/  @!P4 IMAD R9, R78, R153, R164 ;  /* 0x000000994e09c224 */ /* 0x001fe200078e02a4 */
[----:B------:R-:W-:Y:S04]  /*6340*/  BSSY B1, `(.L_x_268) ;  /* 0x0000006000017945 */ /* 0x000fe80003800000 */
[----:B------:R0:W-:Y:S01]  /*6350*/  @!P4 STG.E.U8 desc[UR36][R10.64+0x68], R9 ;  /* 0x000068090a00c986 */ /* 0x0001e2000c101124 */
[----:B------:R-:W-:Y:S05]  /*6360*/  @P3 BRA `(.L_x_269) ;  /* 0x00000000000c3947 */ /* 0x000fea0003800000 */
[----:B--2---:R-:W0:Y:S02]  /*6370*/  LDG.E.U8 R155, desc[UR36][R12.64+0x69] ;  /* 0x000069240c9b7981 */ /* 0x004e24000c1e1100 */
[----:B0-----:R-:W-:-:S05]  /*6380*/  PRMT R9, R155, 0x8880, RZ ;  /* 0x000088809b097816 */ /* 0x001fca00000000ff */
[----:B------:R-:W-:-:S07]  /*6390*/  IMAD R164, R9, R154, RZ ;  /* 0x0000009a09a47224 */ /* 0x000fce00078e02ff */
.L_x_269:
[----:B------:R-:W-:Y:S05]  /*63a0*/  BSYNC B1 ;  /* 0x0000000000017941 */ /* 0x000fea0003800000 */
.L_x_268:
[----:B------:R-:W-:Y:S01]  /*63b0*/  @!P3 IMAD R79, R79, R153, R164 ;  /* 0x000000994f4fb224 */ /* 0x000fe200078e02a4 */
[----:B------:R-:W-:Y:S04]  /*63c0*/  BSSY B1, `(.L_x_270) ;  /* 0x0000006000017945 */ /* 0x000fe80003800000 */
[----:B------:R0:W-:Y:S01]  /*63d0*/  @!P3 STG.E.U8 desc[UR36][R10.64+0x69], R79 ;  /* 0x0000694f0a00b986 */ /* 0x0001e2000c101124 */
[----:B------:R-:W-:Y:S05]  /*63e0*/  @P5 BRA `(.L_x_271) ;  /* 0x00000000000c5947 */ /* 0x000fea0003800000 */
[----:B--2---:R-:W0:Y:S02]  /*63f0*/  LDG.E.U8 R155, desc[UR36][R4.64+0x70] ;  /* 0x00007024049b7981 */ /* 0x004e24000c1e1100 */
[----:B0-----:R-:W-:-:S05]  /*6400*/  PRMT R9, R155, 0x8880, RZ ;  /* 0x000088809b097816 */ /* 0x001fca00000000ff */
[----:B------:R-:W-:-:S07]  /*6410*/  IMAD R164, R9, R154, RZ ;  /* 0x0000009a09a47224 */ /* 0x000fce00078e02ff */
.L_x_271:
[----:B------:R-:W-:Y:S05]  /*6420*/  BSYNC B1 ;  /* 0x0000000000017941 */ /* 0x000fea0003800000 */
.L_x_270:
[----:B0-----:R-:W-:Y:S01]  /*6430*/  @!P5 IMAD R9, R80, R153, R164 ;  /* 0x000000995009d224 */ /* 0x001fe200078e02a4 */
[----:B------:R-:W-:Y:S04]  /*6440*/  BSSY B1, `(.L_x_272) ;  /* 0x0000006000017945 */ /* 0x000fe80003800000 */
[----:B------:R0:W-:Y:S01]  /*6450*/  @!P5 STG.E.U8 desc[UR36][R6.64+0x70], R9 ;  /* 0x000070090600d986 */ /* 0x0001e2000c101124 */
[----:B------:R-:W-:Y:S05]  /*6460*/  @P1 BRA `(.L_x_273) ;  /* 0x00000000000c1947 */ /* 0x000fea0003800000 */
[----:B--2---:R-:W0:Y:S02]  /*6470*/  LDG.E.U8 R155, desc[UR36][R4.64+0x71] ;  /* 0x00007124049b7981 */ /* 0x004e24000c1e1100 */
[----:B0-----:R-:W-:-:S05]  /*6480*/  PRMT R9, R155, 0x8880, RZ ;  /* 0x000088809b097816 */ /* 0x001fca00000000ff */
[----:B------:R-:W-:-:S07]  /*6490*/  IMAD R164, R9, R154, RZ ;  /* 0x0000009a09a47224 */ /* 0x000fce00078e02ff */
.L_x_273:
[----:B------:R-:W-:Y:S05]  /*64a0*/  BSYNC B1 ;  /* 0x0000000000017941 */ /* 0x000fea0003800000 */
.L_x_272:
[----:B------:R-:W-:Y:S01]  /*64b0*/  ISETP.LT.OR P4, PT, R3, 0x71, !P0 ;  /* 0x000000710300780c */ /* 0x000fe20004781670 */
[----:B------:R-:W-:Y:S01]  /*64c0*/  @!P1 IMAD R81, R81, R153, R164 ;  /* 0x0000009951519224 */ /* 0x000fe200078e02a4 */
[----:B------:R-:W-:Y:S01]  /*64d0*/  BSSY B1, `(.L_x_274) ;  /* 0x000000a000017945 */ /* 0x000fe20003800000 */
[C---:B------:R-:W-:Y:S02]  /*64e0*/  ISETP.LT.OR P3, PT, R3.reuse, 0x72, !P0 ;  /* 0x000000720300780c */ /* 0x040fe40004761670 */
        /* <DEDUP_REMOVED lines=8> */
.L_x_275:
[----:B------:R-:W-:Y:S05]  /*6570*/  BSYNC B1 ;  /* 0x0000000000017941 */ /* 0x000fea0003800000 */
.L_x_274:
[----:B0-----:R-:W-:Y:S01]  /*6580*/  @!P4 IMAD R9, R82, R153, R164 ;  /* 0x000000995209c224 */ /* 0x001fe200078e02a4 */
[----:B------:R-:W-:Y:S04]  /*6590*/  BSSY B1, `(.L_x_276) ;  /* 0x0000006000017945 */ /* 0x000fe80003800000 */
[----:B------:R0:W-:Y:S01]  /*65a0*/  @!P4 STG.E.U8 desc[UR36][R10.64+0x70], R9 ;  /* 0x000070090a00c986 */ /* 0x0001e2000c101124 */
[----:B------:R-:W-:Y:S05]  /*65b0*/  @P3 BRA `(.L_x_277) ;  /* 0x00000000000c3947 */ /* 0x000fea0003800000 */
[----:B--2---:R-:W0:Y:S02]  /*65c0*/  LDG.E.U8 R155, desc[UR36][R12.64+0x71] ;  /* 0x000071240c9b7981 */ /* 0x004e24000c1e1100 */
[----:B0-----:R-:W-:-:S05]  /*65d0*/  PRMT R9, R155, 0x8880, RZ ;  /* 0x000088809b097816 */ /* 0x001fca00000000ff */
[----:B------:R-:W-:-:S07]  /*65e0*/  IMAD R164, R9, R154, RZ ;  /* 0x0000009a09a47224 */ /* 0x000fce00078e02ff */
.L_x_277:
[----:B------:R-:W-:Y:S05]  /*65f0*/  BSYNC B1 ;  /* 0x0000000000017941 */ /* 0x000fea0003800000 */
.L_x_276:
[----:B------:R-:W-:Y:S01]  /*6600*/  @!P3 IMAD R83, R83, R153, R164 ;  /* 0x000000995353b224 */ /* 0x000fe200078e02a4 */
[----:B------:R-:W-:Y:S04]  /*6610*/  BSSY B1, `(.L_x_278) ;  /* 0x0000006000017945 */ /* 0x000fe80003800000 */
[----:B------:R0:W-:Y:S01]  /*6620*/  @!P3 STG.E.U8 desc[UR36][R10.64+0x71], R83 ;  /* 0x000071530a00b986 */ /* 0x0001e2000c101124 */
[----:B------:R-:W-:Y:S05]  /*6630*/  @P1 BRA `(.L_x_279) ;  /* 0x00000000000c1947 */ /* 0x000fea0003800000 */
[----:B--2---:R-:W0:Y:S02]  /*6640*/  LDG.E.U8 R155, desc[UR36][R4.64+0x78] ;  /* 0x00007824049b7981 */ /* 0x004e24000c1e1100 */
[----:B0-----:R-:W-:-:S05]  /*6650*/  PRMT R9, R155, 0x8880, RZ ;  /* 0x000088809b097816 */ /* 0x001fca00000000ff */
[----:B------:R-:W-:-:S07]  /*6660*/  IMAD R164, R9, R154, RZ ;  /* 0x0000009a09a47224 */ /* 0x000fce00078e02ff */
.L_x_279:
[----:B------:R-:W-:Y:S05]  /*6670*/  BSYNC B1 ;  /* 0x0000000000017941 */ /* 0x000fea0003800000 */
.L_x_278:
[----:B0-----:R-:W-:Y:S01]  /*6680*/  @!P1 IMAD R9, R84, R153, R164 ;  /* 0x0000009954099224 */ /* 0x001fe200078e02a4 */
[----:B------:R-:W-:Y:S04]  /*6690*/  BSSY B1, `(.L_x_280) ;  /* 0x0000006000017945 */ /* 0x000fe80003800000 */
[----:B------:R0:W-:Y:S01]  /*66a0*/  @!P1 STG.E.U8 desc[UR36][R6.64+0x78], R9 ;  /* 0x0000780906009986 */ /* 0x0001e2000c101124 */
[----:B------:R-:W-:Y:S05]  /*66b0*/  @P2 BRA `(.L_x_281) ;  /* 0x00000000000c2947 */ /* 0x000fea0003800000 */
[----:B--2---:R-:W0:Y:S02]  /*66c0*/  LDG.E.U8 R155, desc[UR36][R4.64+0x79] ;  /* 0x00007924049b7981 */ /* 0x004e24000c1e1100 */
[----:B0-----:R-:W-:-:S05]  /*66d0*/  PRMT R9, R155, 0x8880, RZ ;  /* 0x000088809b097816 */ /* 0x001fca00000000ff */
[----:B------:R-:W-:-:S07]  /*66e0*/  IMAD R164, R9, R154, RZ ;  /* 0x0000009a09a47224 */ /* 0x000fce00078e02ff */
.L_x_281:
[----:B------:R-:W-:Y:S05]  /*66f0*/  BSYNC B1 ;  /* 0x0000000000017941 */ /* 0x000fea0003800000 */
.L_x_280:
[----:B------:R-:W-:Y:S01]  /*6700*/  @!P2 IMAD R85, R85, R153, R164 ;  /* 0x000000995555a224 */ /* 0x000fe200078e02a4 */
[----:B------:R-:W-:Y:S04]  /*6710*/  BSSY B1, `(.L_x_282) ;  /* 0x0000006000017945 */ /* 0x000fe80003800000 */
[----:B------:R0:W-:Y:S01]  /*6720*/  @!P2 STG.E.U8 desc[UR36][R6.64+0x79], R85 ;  /* 0x000079550600a986 */ /* 0x0001e2000c101124 */
[----:B------:R-:W-:Y:S05]  /*6730*/  @P5 BRA `(.L_x_283) ;  /* 0x00000000000c5947 */ /* 0x000fea0003800000 */
[----:B--2---:R-:W2:Y:S02]  /*6740*/  LDG.E.U8 R155, desc[UR36][R12.64+0x78] ;  /* 0x000078240c9b7981 */ /* 0x004ea4000c1e1100 */
[----:B--2---:R-:W-:-:S05]  /*6750*/  PRMT R5, R155, 0x8880, RZ ;  /* 0x000088809b057816 */ /* 0x004fca00000000ff */
[----:B------:R-:W-:-:S07]  /*6760*/  IMAD R164, R5, R154, RZ ;  /* 0x0000009a05a47224 */ /* 0x000fce00078e02ff */
.L_x_283:
[----:B------:R-:W-:Y:S05]  /*6770*/  BSYNC B1 ;  /* 0x0000000000017941 */ /* 0x000fea0003800000 */
.L_x_282:
[----:B------:R-:W-:Y:S01]  /*6780*/  @!P5 IMAD R5, R86, R153, R164 ;  /* 0x000000995605d224 */ /* 0x000fe200078e02a4 */
[----:B------:R-:W-:Y:S01]  /*6790*/  ISETP.LT.OR P0, PT, R3, 0x7a, !P0 ;  /* 0x0000007a0300780c */ /* 0x000fe20004701670 */
[----:B------:R-:W-:Y:S03]  /*67a0*/  BSSY B1, `(.L_x_284) ;  /* 0x0000006000017945 */ /* 0x000fe60003800000 */
[----:B------:R0:W-:Y:S09]  /*67b0*/  @!P5 STG.E.U8 desc[UR36][R10.64+0x78], R5 ;  /* 0x000078050a00d986 */ /* 0x0001f2000c101124 */
[----:B------:R-:W-:Y:S05]  /*67c0*/  @P0 BRA `(.L_x_285) ;  /* 0x00000000000c0947 */ /* 0x000fea0003800000 */
[----:B--2---:R-:W2:Y:S02]  /*67d0*/  LDG.E.U8 R155, desc[UR36][R12.64+0x79] ;  /* 0x000079240c9b7981 */ /* 0x004ea4000c1e1100 */
[----:B--2---:R-:W-:-:S05]  /*67e0*/  PRMT R3, R155, 0x8880, RZ ;  /* 0x000088809b037816 */ /* 0x004fca00000000ff */
[----:B------:R-:W-:-:S07]  /*67f0*/  IMAD R164, R3, R154, RZ ;  /* 0x0000009a03a47224 */ /* 0x000fce00078e02ff */
.L_x_285:
[----:B------:R-:W-:Y:S05]  /*6800*/  BSYNC B1 ;  /* 0x0000000000017941 */ /* 0x000fea0003800000 */
.L_x_284:
[----:B------:R-:W-:Y:S01]  /*6810*/  IMAD R87, R87, R153, R164 ;  /* 0x0000009957577224 */ /* 0x000fe200078e02a4 */
[----:B------:R-:W-:Y:S06]  /*6820*/  @P0 BRA `(.L_x_286) ;  /* 0x0000001800180947 */ /* 0x000fec0003800000 */
[----:B------:R0:W-:Y:S01]  /*6830*/  STG.E.U8 desc[UR36][R10.64+0x79], R87 ;  /* 0x000079570a007986 */ /* 0x0001e2000c101124 */
[----:B------:R-:W-:Y:S05]  /*6840*/  BRA `(.L_x_286) ;  /* 0x0000001800107947 */ /* 0x000fea0003800000 */
.L_x_29:
[C---:B------:R-:W-:Y:S02]  /*6850*/  ISETP.GE.AND P2, PT, R0.reuse, 0x1, PT ;  /* 0x000000010000780c */ /* 0x040fe40003f46270 */
[----:B------:R-:W-:Y:S02]  /*6860*/  ISETP.GE.AND P0, PT, R0, 0x9, PT ;  /* 0x000000090000780c */ /* 0x000fe40003f06270 */
[C---:B------:R-:W-:Y:S02]  /*6870*/  ISETP.LT.OR P3, PT, R3.reuse, 0x1, !P2 ;  /* 0x000000010300780c */ /* 0x040fe40005761670 */
[C---:B------:R-:W-:Y:S02]  /*6880*/  ISETP.LT.OR P5, PT, R3.reuse, 0x2, !P2 ;  /* 0x000000020300780c */ /* 0x040fe400057a1670 */
[C---:B------:R-:W-:Y:S02]  /*6890*/  ISETP.LT.OR P1, PT, R3.reuse, 0x1, !P0 ;  /* 0x000000010300780c */ /* 0x040fe40004721670 */
[----:B------:R-:W-:-:S07]  /*68a0*/  ISETP.LT.OR P4, PT, R3, 0x2, !P0 ;  /* 0x000000020300780c */ /* 0x000fce0004781670 */
[-C--:B------:R-:W-:Y:S02]  /*68b0*/  @!P3 IMAD R5, R88, R153.reuse, RZ ;  /* 0x000000995805b224 */ /* 0x080fe400078e02ff */
[-C--:B------:R-:W-:Y:S02]  /*68c0*/  @!P5 IMAD R89, R89, R153.reuse, RZ ;  /* 0x000000995959d224 */ /* 0x080fe400078e02ff */
[-C--:B------:R-:W-:Y:S01]  /*68d0*/  @!P1 IMAD R13, R90, R153.reuse, RZ ;  /* 0x000000995a0d9224 */ /* 0x080fe200078e02ff */
[----:B------:R0:W-:Y:S01]  /*68e0*/  @!P3 STG.E.U8 desc[UR36][R158.64], R5 ;  /* 0x000000059e00b986 */ /* 0x0001e2000c101124 */
[----:B------:R-:W-:Y:S01]  /*68f0*/  ISETP.LT.OR P3, PT, R3, 0x9, !P2 ;  /* 0x000000090300780c */ /* 0x000fe20005761670 */
[----:B------:R-:W-:Y:S02]  /*6900*/  @!P4 IMAD R91, R91, R153, RZ ;  /* 0x000000995b5bc224 */ /* 0x000fe400078e02ff */
[----:B------:R-:W-:Y:S01]  /*6910*/  @!P5 STG.E.U8 desc[UR36][R158.64+0x1], R89 ;  /* 0x000001599e00d986 */ /* 0x000fe2000c101124 */
[----:B------:R-:W-:-:S03]  /*6920*/  ISETP.LT.OR P5, PT, R3, 0xa, !P2 ;  /* 0x0000000a0300780c */ /* 0x000fc600057a1670 */
[----:B------:R1:W-:Y:S01]  /*6930*/  @!P1 STG.E.U8 desc[UR36][R8.64], R13 ;  /* 0x0000000d08009986 */ /* 0x0003e2000c101124 */
[----:B------:R-:W-:-:S03]  /*6940*/  ISETP.LT.OR P1, PT, R3, 0x9, !P0 ;  /* 0x000000090300780c */ /* 0x000fc60004721670 */
[----:B------:R-:W-:Y:S01]  /*6950*/  @!P4 STG.E.U8 desc[UR36][R8.64+0x1], R91 ;  /* 0x0000015b0800c986 */ /* 0x000fe2000c101124 */
[----:B------:R-:W-:Y:S01]  /*6960*/  ISETP.LT.OR P4, PT, R3, 0xa, !P0 ;  /* 0x0000000a0300780c */ /* 0x000fe20004781670 */
[----:B------:R-:W-:-:S04]  /*6970*/  @!P3 IMAD R15, R92, R153, RZ ;  /* 0x000000995c0fb224 */ /* 0x000fc800078e02ff */
[-C--:B------:R-:W-:Y:S01]  /*6980*/  @!P5 IMAD R93, R93, R153.reuse, RZ ;  /* 0x000000995d5dd224 */ /* 0x080fe200078e02ff */
[----:B------:R3:W-:Y:S01]  /*6990*/  @!P3 STG.E.U8 desc[UR36][R158.64+0x8], R15 ;  /* 0x0000080f9e00b986 */ /* 0x0007e2000c101124 */
[C---:B------:R-:W-:Y:S02]  /*69a0*/  ISETP.LT.OR P3, PT, R3.reuse, 0x11, !P2 ;  /* 0x000000110300780c */ /* 0x040fe40005761670 */
[-C--:B0-----:R-:W-:Y:S01]  /*69b0*/  @!P1 IMAD R5, R94, R153.reuse, RZ ;  /* 0x000000995e059224 */ /* 0x081fe200078e02ff */
[----:B------:R-:W-:Y:S01]  /*69c0*/  @!P5 STG.E.U8 desc[UR36][R158.64+0x9], R93 ;  /* 0x0000095d9e00d986 */ /* 0x000fe2000c101124 */
[----:B------:R-:W-:Y:S02]  /*69d0*/  ISETP.LT.OR P5, PT, R3, 0x12, !P2 ;  /* 0x000000120300780c */ /* 0x000fe400057a1670 */
[----:B------:R-:W-:Y:S01]  /*69e0*/  @!P4 IMAD R95, R95, R153, RZ ;  /* 0x000000995f5fc224 */ /* 0x000fe200078e02ff */
[----:B------:R0:W-:Y:S01]  /*69f0*/  @!P1 STG.E.U8 desc[UR36][R8.64+0x8], R5 ;  /* 0x0000080508009986 */ /* 0x0001e2000c101124 */
[----:B------:R-:W-:-:S03]  /*6a00*/  ISETP.LT.OR P1, PT, R3, 0x11, !P0 ;  /* 0x000000110300780c */ /* 0x000fc60004721670 */
[----:B------:R-:W-:Y:S01]  /*6a10*/  @!P4 STG.E.U8 desc[UR36][R8.64+0x9], R95 ;  /* 0x0000095f0800c986 */ /* 0x000fe2000c101124 */
[----:B------:R-:W-:Y:S01]  /*6a20*/  ISETP.LT.OR P4, PT, R3, 0x12, !P0 ;  /* 0x000000120300780c */ /* 0x000fe20004781670 */
[----:B-1----:R-:W-:-:S04]  /*6a30*/  @!P3 IMAD R13, R96, R153, RZ ;  /* 0x00000099600db224 */ /* 0x002fc800078e02ff */
[-C--:B------:R-:W-:Y:S01]  /*6a40*/  @!P5 IMAD R97, R97, R153.reuse, RZ ;  /* 0x000000996161d224 */ /* 0x080fe200078e02ff */
[----:B------:R1:W-:Y:S01]  /*6a50*/  @!P3 STG.E.U8 desc[UR36][R158.64+0x10], R13 ;  /* 0x0000100d9e00b986 */ /* 0x0003e2000c101124 */
[C---:B------:R-:W-:Y:S02]  /*6a60*/  ISETP.LT.OR P3, PT, R3.reuse, 0x19, !P2 ;  /* 0x000000190300780c */ /* 0x040fe40005761670 */
[-C--:B---3--:R-:W-:Y:S01]  /*6a70*/  @!P1 IMAD R15, R98, R153.reuse, RZ ;  /* 0x00000099620f9224 */ /* 0x088fe200078e02ff */
[----:B------:R-:W-:Y:S01]  /*6a80*/  @!P5 STG.E.U8 desc[UR36][R158.64+0x11], R97 ;  /* 0x000011619e00d986 */ /* 0x000fe2000c101124 */
[----:B------:R-:W-:Y:S02]  /*6a90*/  ISETP.LT.OR P5, PT, R3, 0x1a, !P2 ;  /* 0x0000001a0300780c */ /* 0x000fe400057a1670 */
[----:B------:R-:W-:Y:S01]  /*6aa0*/  @!P4 IMAD R99, R99, R153, RZ ;  /* 0x000000996363c224 */ /* 0x000fe200078e02ff */
[----:B------:R3:W-:Y:S01]  /*6ab0*/  @!P1 STG.E.U8 desc[UR36][R8.64+0x10], R15 ;  /* 0x0000100f08009986 */ /* 0x0007e2000c101124 */
[----:B------:R-:W-:-:S03]  /*6ac0*/  ISETP.LT.OR P1, PT, R3, 0x19, !P0 ;  /* 0x000000190300780c */ /* 0x000fc60004721670 */
[----:B------:R-:W-:Y:S01]  /*6ad0*/  @!P4 STG.E.U8 desc[UR36][R8.64+0x11], R99 ;  /* 0x000011630800c986 */ /* 0x000fe2000c101124 */
[----:B------:R-:W-:Y:S01]  /*6ae0*/  ISETP.LT.OR P4, PT, R3, 0x1a, !P0 ;  /* 0x0000001a0300780c */ /* 0x000fe20004781670 */
[----:B0-----:R-:W-:-:S04]  /*6af0*/  @!P3 IMAD R5, R100, R153, RZ ;  /* 0x000000996405b224 */ /* 0x001fc800078e02ff */
[-C--:B------:R-:W-:Y:S01]  /*6b00*/  @!P5 IMAD R101, R101, R153.reuse, RZ ;  /* 0x000000996565d224 */ /* 0x080fe200078e02ff */
[----:B------:R0:W-:Y:S01]  /*6b10*/  @!P3 STG.E.U8 desc[UR36][R158.64+0x18], R5 ;  /* 0x000018059e00b986 */ /* 0x0001e2000c101124 */
[C---:B------:R-:W-:Y:S02]  /*6b20*/  ISETP.LT.OR P3, PT, R3.reuse, 0x21, !P2 ;  /* 0x000000210300780c */ /* 0x040fe40005761670 */
[-C--:B-1----:R-:W-:Y:S01]  /*6b30*/  @!P1 IMAD R13, R102, R153.reuse, RZ ;  /* 0x00000099660d9224 */ /* 0x082fe200078e02ff */
[----:B------:R-:W-:Y:S01]  /*6b40*/  @!P5 STG.E.U8 desc[UR36][R158.64+0x19], R101 ;  /* 0x000019659e00d986 */ /* 0x000fe2000c101124 */
[----:B------:R-:W-:Y:S02]  /*6b50*/  ISETP.LT.OR P5, PT, R3, 0x22, !P2 ;  /* 0x000000220300780c */ /* 0x000fe400057a1670 */
[----:B------:R-:W-:Y:S01]  /*6b60*/  @!P4 IMAD R103, R103, R153, RZ ;  /* 0x000000996767c224 */ /* 0x000fe200078e02ff */
[----:B------:R1:W-:Y:S01]  /*6b70*/  @!P1 STG.E.U8 desc[UR36][R8.64+0x18], R13 ;  /* 0x0000180d08009986 */ /* 0x0003e2000c101124 */
[----:B------:R-:W-:-:S03]  /*6b80*/  ISETP.LT.OR P1, PT, R3, 0x21, !P0 ;  /* 0x000000210300780c */ /* 0x000fc60004721670 */
[----:B------:R-:W-:Y:S01]  /*6b90*/  @!P4 STG.E.U8 desc[UR36][R8.64+0x19], R103 ;  /* 0x000019670800c986 */ /* 0x000fe2000c101124 */
[----:B------:R-:W-:Y:S01]  /*6ba0*/  ISETP.LT.OR P4, PT, R3, 0x22, !P0 ;  /* 0x000000220300780c */ /* 0x000fe20004781670 */
[----:B---3--:R-:W-:-:S04]  /*6bb0*/  @!P3 IMAD R15, R104, R153, RZ ;  /* 0x00000099680fb224 */ /* 0x008fc800078e02ff */
        /* <DEDUP_REMOVED lines=128> */
[----:B------:R-:W-:-:S02]  /*73c0*/  ISETP.GE.AND P1, PT, R0, 0x81, PT ;  /* 0x000000810000780c */ /* 0x000fc40003f26270 */
[C---:B------:R-:W-:Y:S01]  /*73d0*/  ISETP.LT.OR P5, PT, R3.reuse, 0x79, !P0 ;  /* 0x000000790300780c */ /* 0x040fe200047a1670 */
[----:B------:R-:W-:Y:S01]  /*73e0*/  @!P4 STG.E.U8 desc[UR36][R8.64+0x71], R147 ;  /* 0x000071930800c986 */ /* 0x000fe2000c101124 */
[C---:B------:R-:W-:Y:S01]  /*73f0*/  ISETP.LT.OR P0, PT, R3.reuse, 0x7a, !P0 ;  /* 0x0000007a0300780c */ /* 0x040fe20004701670 */
[----:B0-----:R-:W-:Y:S01]  /*7400*/  @!P3 IMAD R5, R148, R153, RZ ;  /* 0x000000999405b224 */ /* 0x001fe200078e02ff */
[----:B------:R-:W-:-:S03]  /*7410*/  ISETP.LT.OR P4, PT, R3, 0x1, !P1 ;  /* 0x000000010300780c */ /* 0x000fc60004f81670 */
[----:B------:R-:W-:Y:S01]  /*7420*/  @!P2 IMAD R149, R149, R153, RZ ;  /* 0x000000999595a224 */ /* 0x000fe200078e02ff */
[----:B------:R0:W-:Y:S01]  /*7430*/  @!P3 STG.E.U8 desc[UR36][R158.64+0x78], R5 ;  /* 0x000078059e00b986 */ /* 0x0001e2000c101124 */
[----:B------:R-:W-:-:S03]  /*7440*/  ISETP.LT.OR P3, PT, R3, 0x2, !P1 ;  /* 0x000000020300780c */ /* 0x000fc60004f61670 */
[----:B------:R-:W-:Y:S01]  /*7450*/  @!P2 STG.E.U8 desc[UR36][R158.64+0x79], R149 ;  /* 0x000079959e00a986 */ /* 0x000fe2000c101124 */
[-C--:B-1----:R-:W-:Y:S01]  /*7460*/  @!P5 IMAD R13, R150, R153.reuse, RZ ;  /* 0x00000099960dd224 */ /* 0x082fe200078e02ff */
[----:B------:R-:W-:Y:S01]  /*7470*/  ISETP.GE.AND P2, PT, R0, 0x89, PT ;  /* 0x000000890000780c */ /* 0x000fe20003f46270 */
[-C--:B------:R-:W-:Y:S02]  /*7480*/  @!P0 IMAD R151, R151, R153.reuse, RZ ;  /* 0x0000009997978224 */ /* 0x080fe400078e02ff */
[----:B---3--:R-:W-:Y:S01]  /*7490*/  @!P4 IMAD R15, R24, R153, RZ ;  /* 0x00000099180fc224 */ /* 0x008fe200078e02ff */
[----:B------:R1:W-:Y:S01]  /*74a0*/  @!P5 STG.E.U8 desc[UR36][R8.64+0x78], R13 ;  /* 0x0000780d0800d986 */ /* 0x0003e2000c101124 */
[----:B------:R-:W-:-:S03]  /*74b0*/  ISETP.LT.OR P5, PT, R3, 0x1, !P2 ;  /* 0x000000010300780c */ /* 0x000fc600057a1670 */
[----:B------:R-:W-:Y:S01]  /*74c0*/  @!P3 IMAD R25, R25, R153, RZ ;  /* 0x000000991919b224 */ /* 0x000fe200078e02ff */
[----:B------:R-:W-:Y:S01]  /*74d0*/  @!P0 STG.E.U8 desc[UR36][R8.64+0x79], R151 ;  /* 0x0000799708008986 */ /* 0x000fe2000c101124 */
[----:B------:R-:W-:-:S03]  /*74e0*/  ISETP.LT.OR P0, PT, R3, 0x2, !P2 ;  /* 0x000000020300780c */ /* 0x000fc60005701670 */
[----:B------:R-:W-:Y:S01]  /*74f0*/  @!P4 STG.E.U8 desc[UR36][R6.64], R15 ;  /* 0x0000000f0600c986 */ /* 0x000fe2000c101124 */
        /* <DEDUP_REMOVED lines=19> */
[-C--:B------:R-:W-:Y:S01]  /*7630*/  @!P4 IMAD R9, R32, R153.reuse, RZ ;  /* 0x000000992009c224 */ /* 0x080fe200078e02ff */
        /* <DEDUP_REMOVED lines=127> */
[----:B-1----:R-:W-:-:S04]  /*7e30*/  @!P5 IMAD R13, R74, R153, RZ ;  /* 0x000000994a0dd224 */ /* 0x002fc800078e02ff */
        /* <DEDUP_REMOVED lines=12> */
[----:B------:R-:W-:-:S04]  /*7f00*/  @!P0 IMAD R9, R78, R153, RZ ;  /* 0x000000994e098224 */ /* 0x000fc800078e02ff */
[-C--:B------:R-:W-:Y:S01]  /*7f10*/  @!P4 IMAD R79, R79, R153.reuse, RZ ;  /* 0x000000994f4fc224 */ /* 0x080fe200078e02ff */
[----:B------:R1:W-:Y:S01]  /*7f20*/  @!P0 STG.E.U8 desc[UR36][R10.64+0x68], R9 ;  /* 0x000068090a008986 */ /* 0x0003e2000c101124 */
[----:B------:R-:W-:Y:S02]  /*7f30*/  ISETP.LT.OR P0, PT, R3, 0x71, !P2 ;  /* 0x000000710300780c */ /* 0x000fe40005701670 */
[----:B------:R-:W-:Y:S01]  /*7f40*/  @!P3 IMAD R81, R81, R153, RZ ;  /* 0x000000995151b224 */ /* 0x000fe200078e02ff */
[----:B------:R3:W-:Y:S01]  /*7f50*/  @!P4 STG.E.U8 desc[UR36][R10.64+0x69], R79 ;  /* 0x0000694f0a00c986 */ /* 0x0007e2000c101124 */
[----:B------:R-:W-:-:S03]  /*7f60*/  ISETP.LT.OR P4, PT, R3, 0x72, !P2 ;  /* 0x000000720300780c */ /* 0x000fc60005781670 */
[----:B------:R3:W-:Y:S01]  /*7f70*/  @!P3 STG.E.U8 desc[UR36][R6.64+0x71], R81 ;  /* 0x000071510600b986 */ /* 0x0007e2000c101124 */
[C---:B------:R-:W-:Y:S02]  /*7f80*/  ISETP.LT.OR P3, PT, R3.reuse, 0x79, !P1 ;  /* 0x000000790300780c */ /* 0x040fe40004f61670 */
[C---:B------:R-:W-:Y:S01]  /*7f90*/  ISETP.LT.OR P1, PT, R3.reuse, 0x7a, !P1 ;  /* 0x0000007a0300780c */ /* 0x040fe20004f21670 */
[----:B------:R3:W-:Y:S01]  /*7fa0*/  @!P5 STG.E.U8 desc[UR36][R6.64+0x70], R13 ;  /* 0x0000700d0600d986 */ /* 0x0007e2000c101124 */
[C---:B------:R-:W-:Y:S02]  /*7fb0*/  ISETP.LT.OR P5, PT, R3.reuse, 0x79, !P2 ;  /* 0x000000790300780c */ /* 0x040fe400057a1670 */
[----:B------:R-:W-:Y:S01]  /*7fc0*/  ISETP.LT.OR P2, PT, R3, 0x7a, !P2 ;  /* 0x0000007a0300780c */ /* 0x000fe20005741670 */
[-C--:B------:R-:W-:Y:S02]  /*7fd0*/  @!P0 IMAD R3, R82, R153.reuse, RZ ;  /* 0x0000009952038224 */ /* 0x080fe400078e02ff */
[----:B------:R-:W-:-:S03]  /*7fe0*/  @!P4 IMAD R83, R83, R153, RZ ;  /* 0x000000995353c224 */ /* 0x000fc600078e02ff */
[----:B------:R3:W-:Y:S01]  /*7ff0*/  @!P0 STG.E.U8 desc[UR36][R10.64+0x70], R3 ;  /* 0x000070030a008986 */ /* 0x0007e2000c101124 */
[-C--:B0-----:R-:W-:Y:S02]  /*8000*/  @!P3 IMAD R5, R84, R153.reuse, RZ ;  /* 0x000000995405b224 */ /* 0x081fe400078e02ff */
[-C--:B------:R-:W-:Y:S01]  /*8010*/  @!P1 IMAD R85, R85, R153.reuse, RZ ;  /* 0x0000009955559224 */ /* 0x080fe200078e02ff */
[----:B------:R3:W-:Y:S01]  /*8020*/  @!P4 STG.E.U8 desc[UR36][R10.64+0x71], R83 ;  /* 0x000071530a00c986 */ /* 0x0007e2000c101124 */
[-C--:B-1----:R-:W-:Y:S02]  /*8030*/  @!P5 IMAD R9, R86, R153.reuse, RZ ;  /* 0x000000995609d224 */ /* 0x082fe400078e02ff */
[----:B------:R-:W-:Y:S01]  /*8040*/  @!P2 IMAD R87, R87, R153, RZ ;  /* 0x000000995757a224 */ /* 0x000fe200078e02ff */
[----:B------:R3:W-:Y:S04]  /*8050*/  @!P3 STG.E.U8 desc[UR36][R6.64+0x78], R5 ;  /* 0x000078050600b986 */ /* 0x0007e8000c101124 */
[----:B------:R3:W-:Y:S04]  /*8060*/  @!P1 STG.E.U8 desc[UR36][R6.64+0x79], R85 ;  /* 0x0000795506009986 */ /* 0x0007e8000c101124 */
[----:B------:R3:W-:Y:S04]  /*8070*/  @!P5 STG.E.U8 desc[UR36][R10.64+0x78], R9 ;  /* 0x000078090a00d986 */ /* 0x0007e8000c101124 */
[----:B------:R3:W-:Y:S02]  /*8080*/  @!P2 STG.E.U8 desc[UR36][R10.64+0x79], R87 ;  /* 0x000079570a00a986 */ /* 0x0007e4000c101124 */
.L_x_286:
[----:B------:R-:W-:Y:S05]  /*8090*/  BSYNC B0 ;  /* 0x0000000000007941 */ /* 0x000fea0003800000 */
.L_x_28:
[----:B------:R-:W-:Y:S01]  /*80a0*/  ULDC UR4, c[0x0][0xc] ;  /* 0x0000030000047ab9 */ /* 0x000fe20000000800 */
[----:B------:R-:W-:Y:S01]  /*80b0*/  ULDC UR5, c[0x0][0x10] ;  /* 0x0000040000057ab9 */ /* 0x000fe20000000800 */
[----:B---3--:R-:W3:Y:S01]  /*80c0*/  LDC R3, c[0x0][0x14] ;  /* 0x00000500ff037b82 */ /* 0x008ee20000000800 */
[----:B------:R-:W-:Y:S01]  /*80d0*/  UIMAD.WIDE.U32 UR4, UR4, UR5, URZ ;  /* 0x00000005040472a5 */ /* 0x000fe2000f8e003f */
[----:B------:R-:W-:Y:S01]  /*80e0*/  PRMT R0, RZ, 0x7610, R0 ;  /* 0x00007610ff007816 */ /* 0x000fe20000000000 */
[----:B------:R-:W-:Y:S02]  /*80f0*/  IMAD.MOV.U32 R23, RZ, RZ, -0x1 ;  /* 0xffffffffff177424 */ /* 0x000fe400078e00ff */
[----:B------:R-:W-:Y:S02]  /*8100*/  IMAD.MOV.U32 R22, RZ, RZ, -0x1 ;  /* 0xffffffffff167424 */ /* 0x000fe400078e00ff */
[----:B---3--:R-:W-:-:S04]  /*8110*/  IMAD.WIDE.U32 R16, R3, UR4, R16 ;  /* 0x0000000403107c25 */ /* 0x008fc8000f8e0010 */
[----:B------:R-:W-:Y:S01]  /*8120*/  IMAD R3, R3, UR5, RZ ;  /* 0x0000000503037c24 */ /* 0x000fe2000f8e02ff */
[----:B------:R-:W-:Y:S02]  /*8130*/  ULDC.64 UR4, c[0x0][0x650] ;  /* 0x0001940000047ab9 */ /* 0x000fe40000000a00 */
[----:B------:R-:W-:Y:S01]  /*8140*/  ISETP.GE.U32.AND P0, PT, R16, UR4, PT ;  /* 0x0000000410007c0c */ /* 0x000fe2000bf06070 */
[----:B------:R-:W-:-:S05]  /*8150*/  IMAD.IADD R17, R17, 0x1, R3 ;  /* 0x0000000111117824 */ /* 0x000fca00078e0203 */
[----:B------:R-:W-:-:S13]  /*8160*/  ISETP.GE.U32.AND.EX P0, PT, R17, UR5, PT, P0 ;  /* 0x0000000511007c0c */ /* 0x000fda000bf06100 */
[----:B------:R-:W-:Y:S05]  /*8170*/  @P0 BRA `(.L_x_287) ;  /* 0x0000000400640947 */ /* 0x000fea0003800000 */
[----:B------:R-:W3:Y:S01]  /*8180*/  S2R R12, SR_CTAID.X ;  /* 0x00000000000c7919 */ /* 0x000ee20000002500 */
[----:B0-----:R-:W0:Y:S01]  /*8190*/  LDC.64 R10, c[0x0][0x628] ;  /* 0x00018a00ff0a7b82 */ /* 0x001e220000000a00 */
[----:B------:R-:W-:Y:S01]  /*81a0*/  ULDC UR4, c[0x0][0x150] ;  /* 0x0000540000047ab9 */ /* 0x000fe20000000800 */
[----:B------:R-:W-:Y:S01]  /*81b0*/  IMAD.MOV.U32 R8, RZ, RZ, R16 ;  /* 0x000000ffff087224 */ /* 0x000fe200078e0010 */
[----:B------:R-:W0:Y:S01]  /*81c0*/  S2R R23, SR_CTAID.Y ;  /* 0x0000000000177919 */ /* 0x000e220000002600 */
[----:B------:R-:W-:-:S04]  /*81d0*/  IMAD.MOV.U32 R9, RZ, RZ, R17 ;  /* 0x000000ffff097224 */ /* 0x000fc800078e0011 */
[----:B------:R-:W1:Y:S08]  /*81e0*/  LDC R21, c[0x0][0x144] ;  /* 0x00005100ff157b82 */ /* 0x000e700000000800 */
[----:B------:R-:W1:Y:S08]  /*81f0*/  LDC R0, c[0x0][0x630] ;  /* 0x00018c00ff007b82 */ /* 0x000e700000000800 */
[----:B------:R-:W1:Y:S01]  /*8200*/  LDC.64 R14, c[0x0][0x620] ;  /* 0x00018800ff0e7b82 */ /* 0x000e620000000a00 */
[----:B0-----:R-:W-:-:S04]  /*8210*/  ISETP.NE.U32.AND P0, PT, R10, RZ, PT ;  /* 0x000000ff0a00720c */ /* 0x001fc80003f05070 */
[----:B------:R-:W-:Y:S02]  /*8220*/  ISETP.NE.AND.EX P0, PT, R11, RZ, PT, P0 ;  /* 0x000000ff0b00720c */ /* 0x000fe40003f05300 */
[----:B---3--:R-:W-:-:S05]  /*8230*/  I2FP.F32.U32 R3, R12 ;  /* 0x0000000c00037245 */ /* 0x008fca0000201000 */
[----:B------:R-:W-:-:S04]  /*8240*/  FMUL R3, R3, UR4 ;  /* 0x0000000403037c20 */ /* 0x000fc80008400000 */
[----:B------:R0:W3:Y:S02]  /*8250*/  F2I.U32.TRUNC.NTZ R20, R3 ;  /* 0x0000000300147305 */ /* 0x0000e4000020f000 */
[----:B------:R-:W-:Y:S05]  /*8260*/  @!P0 BRA `(.L_x_288) ;  /* 0x0000000000288947 */ /* 0x000fea0003800000 */
[----:B0-----:R-:W0:Y:S02]  /*8270*/  LDC R3, c[0x0][0x634] ;  /* 0x00018d00ff037b82 */ /* 0x001e240000000800 */
[----:B0-----:R-:W-:-:S05]  /*8280*/  IADD3 R3, P0, R16, R3, RZ ;  /* 0x0000000310037210 */ /* 0x001fca0007f1e0ff */
[----:B------:R-:W-:-:S04]  /*8290*/  IMAD.X R13, RZ, RZ, R17, P0 ;  /* 0x000000ffff0d7224 */ /* 0x000fc800000e0611 */
[----:B------:R-:W-:-:S04]  /*82a0*/  IMAD.WIDE.U32 R4, R13, R10, RZ ;  /* 0x0000000a0d047225 */ /* 0x000fc800078e00ff */
[----:B-1----:R-:W-:-:S04]  /*82b0*/  IMAD.WIDE.U32 R6, P0, R3, R11, R4 ;  /* 0x0000000b03067225 */ /* 0x002fc80007800004 */
[----:B------:R-:W-:-:S04]  /*82c0*/  IMAD.WIDE.U32 R4, R3, R10, RZ ;  /* 0x0000000a03047225 */ /* 0x000fc800078e00ff */
[----:B------:R-:W-:Y:S01]  /*82d0*/  IMAD.X R9, RZ, RZ, RZ, P0 ;  /* 0x000000ffff097224 */ /* 0x000fe200000e06ff */
[----:B------:R-:W-:Y:S01]  /*82e0*/  IADD3 RZ, P0, R5, R6, RZ ;  /* 0x0000000605ff7210 */ /* 0x000fe20007f1e0ff */
[----:B------:R-:W-:-:S04]  /*82f0*/  IMAD.MOV.U32 R8, RZ, RZ, R7 ;  /* 0x000000ffff087224 */ /* 0x000fc800078e0007 */
[----:B------:R-:W-:-:S08]  /*8300*/  IMAD.WIDE.U32.X R8, R13, R11, R8, P0 ;  /* 0x0000000b0d087225 */ /* 0x000fd000000e0408 */
.L_x_288:
[----:B------:R-:W2:Y:S01]  /*8310*/  LDC.64 R26, c[0x0][0x640] ;  /* 0x00019000ff1a7b82 */ /* 0x000ea20000000a00 */
[-CC-:B-1----:R-:W-:Y:S01]  /*8320*/  SHF.R.U64 R22, R8, R0.reuse, R9.reuse ;  /* 0x0000000008167219 */ /* 0x182fe20000001209 */
[----:B---3--:R-:W-:Y:S01]  /*8330*/  IMAD.MOV R20, RZ, RZ, -R20 ;  /* 0x000000ffff147224 */ /* 0x008fe200078e0a14 */
[----:B------:R-:W-:Y:S01]  /*8340*/  SHF.R.U32.HI R0, RZ, R0, R9 ;  /* 0x00000000ff007219 */ /* 0x000fe20000011609 */
[----:B------:R-:W-:Y:S01]  /*8350*/  ULDC UR4, c[0x0][0x154] ;  /* 0x0000550000047ab9 */ /* 0x000fe20000000800 */
[----:B0-----:R-:W-:Y:S01]  /*8360*/  IADD3 R3, P0, RZ, -R22, RZ ;  /* 0x80000016ff037210 */ /* 0x001fe20007f1e0ff */
[----:B------:R-:W-:Y:S02]  /*8370*/  IMAD R21, R21, R20, R12 ;  /* 0x0000001415157224 */ /* 0x000fe400078e020c */
[----:B------:R-:W0:Y:S01]  /*8380*/  LDC R6, c[0x0][0x618] ;  /* 0x00018600ff067b82 */ /* 0x000e220000000800 */
[----:B------:R-:W-:Y:S02]  /*8390*/  IMAD.MOV.U32 R7, RZ, RZ, 0x1 ;  /* 0x00000001ff077424 */ /* 0x000fe400078e00ff */
[----:B------:R-:W-:-:S04]  /*83a0*/  IMAD.X R5, RZ, RZ, ~R0, P0 ;  /* 0x000000ffff057224 */ /* 0x000fc800000e0e00 */
[-C--:B------:R-:W-:Y:S01]  /*83b0*/  IMAD R0, R5, R14.reuse, RZ ;  /* 0x0000000e05007224 */ /* 0x080fe200078e02ff */
[----:B------:R-:W1:Y:S01]  /*83c0*/  LDC R8, c[0x0][0x608] ;  /* 0x00018200ff087b82 */ /* 0x000e620000000800 */
[----:B------:R-:W-:-:S04]  /*83d0*/  IMAD.WIDE.U32 R4, R3, R14, R16 ;  /* 0x0000000e03047225 */ /* 0x000fc800078e0010 */
[----:B------:R-:W-:Y:S01]  /*83e0*/  IMAD R3, R3, R15, R0 ;  /* 0x0000000f03037224 */ /* 0x000fe200078e0200 */
[----:B------:R-:W-:Y:S02]  /*83f0*/  I2FP.F32.U32 R0, R23 ;  /* 0x0000001700007245 */ /* 0x000fe40000201000 */
[----:B------:R-:W3:Y:S01]  /*8400*/  LDC R24, c[0x0][0x658] ;  /* 0x00019600ff187b82 */ /* 0x000ee20000000800 */
[----:B------:R-:W-:Y:S01]  /*8410*/  IMAD.IADD R3, R5, 0x1, R3 ;  /* 0x0000000105037824 */ /* 0x000fe200078e0203 */
[----:B--2---:R-:W-:Y:S01]  /*8420*/  ISETP.NE.U32.AND P0, PT, R26, RZ, PT ;  /* 0x000000ff1a00720c */ /* 0x004fe20003f05070 */
[----:B------:R-:W-:Y:S01]  /*8430*/  FMUL R0, R0, UR4 ;  /* 0x0000000400007c20 */ /* 0x000fe20008400000 */
[----:B------:R-:W-:Y:S02]  /*8440*/  IMAD.MOV.U32 R5, RZ, RZ, -0x1 ;  /* 0xffffffffff057424 */ /* 0x000fe400078e00ff */
[----:B------:R-:W-:Y:S01]  /*8450*/  ISETP.NE.AND.EX P0, PT, R27, RZ, PT, P0 ;  /* 0x000000ff1b00720c */ /* 0x000fe20003f05300 */
[----:B------:R2:W2:Y:S01]  /*8460*/  F2I.U32.TRUNC.NTZ R13, R0 ;  /* 0x00000000000d7305 */ /* 0x0004a2000020f000 */
[----:B------:R-:W2:Y:S01]  /*8470*/  LDC R20, c[0x0][0x148] ;  /* 0x00005200ff147b82 */ /* 0x000ea20000000800 */
[----:B0-----:R-:W-:-:S02]  /*8480*/  SHF.R.U64 R12, R4, R6, R3 ;  /* 0x00000006040c7219 */ /* 0x001fc40000001203 */
[----:B------:R-:W-:-:S05]  /*8490*/  SHF.R.U32.HI R3, RZ, R6, R3 ;  /* 0x00000006ff037219 */ /* 0x000fca0000011603 */
[----:B------:R-:W0:Y:S01]  /*84a0*/  LDC R15, c[0x0][0x600] ;  /* 0x00018000ff0f7b82 */ /* 0x000e220000000800 */
[-CC-:B-1----:R-:W-:Y:S02]  /*84b0*/  SHF.R.U64 R10, R12, R8.reuse, R3.reuse ;  /* 0x000000080c0a7219 */ /* 0x182fe40000001203 */
[----:B------:R-:W-:-:S05]  /*84c0*/  SHF.R.U32.HI R3, RZ, R8, R3 ;  /* 0x00000008ff037219 */ /* 0x000fca0000011603 */
[----:B------:R-:W1:Y:S01]  /*84d0*/  LDC R28, c[0x0][0x648] ;  /* 0x00019200ff1c7b82 */ /* 0x000e620000000800 */
[-C--:B---3--:R-:W-:Y:S02]  /*84e0*/  SHF.L.U32 R4, R5, R24.reuse, RZ ;  /* 0x0000001805047219 */ /* 0x088fe400000006ff */
[--C-:B------:R-:W-:Y:S02]  /*84f0*/  SHF.R.U64 R14, R10, R24, R3.reuse ;  /* 0x000000180a0e7219 */ /* 0x100fe40000001203 */
[----:B------:R-:W-:Y:S02]  /*8500*/  LOP3.LUT R25, RZ, R4, RZ, 0x33, !PT ;  /* 0x00000004ff197212 */ /* 0x000fe400078e33ff */
[-C--:B------:R-:W-:Y:S01]  /*8510*/  SHF.R.U32.HI R5, RZ, R24.reuse, R3 ;  /* 0x00000018ff057219 */ /* 0x080fe20000011603 */
[----:B------:R-:W3:Y:S01]  /*8520*/  LDC R29, c[0x0][0x638] ;  /* 0x00018e00ff1d7b82 */ /* 0x000ee20000000800 */
[----:B------:R-:W-:Y:S01]  /*8530*/  SHF.L.U32 R152, R7, R24, RZ ;  /* 0x0000001807987219 */ /* 0x000fe200000006ff */
[----:B------:R-:W-:-:S06]  /*8540*/  IMAD.MOV.U32 R4, RZ, RZ, R14 ;  /* 0x000000ffff047224 */ /* 0x000fcc00078e000e */
[----:B------:R-:W0:Y:S01]  /*8550*/  LDC R30, c[0x0][0x610] ;  /* 0x00018400ff1e7b82 */ /* 0x000e220000000800 */
[----:B------:R-:W-:Y:S05]  /*8560*/  @!P0 BRA `(.L_x_289) ;  /* 0x0000000000288947 */ /* 0x000fea0003800000 */
[----:B------:R-:W4:Y:S02]  /*8570*/  LDC R3, c[0x0][0x64c] ;  /* 0x00019300ff037b82 */ /* 0x000f240000000800 */
[----:B----4-:R-:W-:-:S05]  /*8580*/  IADD3 R3, P0, R14, R3, RZ ;  /* 0x000000030e037210 */ /* 0x010fca0007f1e0ff */
        /* <DEDUP_REMOVED lines=8> */
.L_x_289:
[----:B------:R-:W-:Y:S01]  /*8610*/  ISETP.NE.AND P0, PT, R2, 0x1, PT ;  /* 0x000000010200780c */ /* 0x000fe20003f05270 */
[----:B0-----:R-:W-:Y:S01]  /*8620*/  VIADD R7, R15, 0xffffffff ;  /* 0xffffffff0f077836 */ /* 0x001fe20000000000 */
[----:B-12---:R-:W-:Y:S01]  /*8630*/  SHF.R.U64 R0, R4, R28, R5 ;  /* 0x0000001c04007219 */ /* 0x006fe20000001205 */
[----:B------:R-:W-:Y:S01]  /*8640*/  IMAD.MOV R13, RZ, RZ, -R13 ;  /* 0x000000ffff0d7224 */ /* 0x000fe200078e0a0d */
[----:B------:R-:W-:Y:S01]  /*8650*/  LOP3.LUT R5, R10, R25, RZ, 0xc0, !PT ;  /* 0x000000190a057212 */ /* 0x000fe200078ec0ff */
[----:B------:R-:W-:Y:S02]  /*8660*/  IMAD.MOV.U32 R4, RZ, RZ, 0x1 ;  /* 0x00000001ff047424 */ /* 0x000fe400078e00ff */
[----:B------:R-:W-:Y:S02]  /*8670*/  IMAD.MOV R3, RZ, RZ, -R0 ;  /* 0x000000ffff037224 */ /* 0x000fe400078e0a00 */
[----:B------:R-:W-:Y:S01]  /*8680*/  IMAD R152, R152, R0, R5 ;  /* 0x0000000098987224 */ /* 0x000fe200078e0205 */
[----:B------:R-:W-:Y:S01]  /*8690*/  LOP3.LUT R5, R12, R7, RZ, 0xc0, !PT ;  /* 0x000000070c057212 */ /* 0x000fe200078ec0ff */
[----:B---3--:R-:W-:-:S02]  /*86a0*/  IMAD R0, R3, R29, R14 ;  /* 0x0000001d03007224 */ /* 0x008fc400078e020e */
[----:B------:R-:W-:Y:S02]  /*86b0*/  @P0 IMAD R21, R20, R13, R23 ;  /* 0x0000000d14150224 */ /* 0x000fe400078e0217 */
[----:B------:R-:W-:Y:S01]  /*86c0*/  IMAD R3, R0, R15, R5 ;  /* 0x0000000f00037224 */ /* 0x000fe200078e0205 */
[----:B------:R-:W-:Y:S01]  /*86d0*/  PRMT R0, R4, 0x7610, R0 ;  /* 0x0000761004007816 */ /* 0x000fe20000000000 */
[----:B------:R-:W-:-:S05]  /*86e0*/  IMAD R152, R152, R30, R21 ;  /* 0x0000001e98987224 */ /* 0x000fca00078e0215 */
[----:B------:R-:W-:Y:S02]  /*86f0*/  SEL R23, R3, R152, !P0 ;  /* 0x0000009803177207 */ /* 0x000fe40004000000 */
[----:B------:R-:W-:-:S07]  /*8700*/  SEL R152, R152, R3, !P0 ;  /* 0x0000000398987207 */ /* 0x000fce0004000000 */
.L_x_287:
[----:B------:R-:W-:-:S13]  /*8710*/  LOP3.LUT P0, RZ, R0, 0xff, RZ, 0xc0, !PT ;  /* 0x000000ff00ff7812 */ /* 0x000fda000780c0ff */
[----:B------:R-:W-:Y:S05]  /*8720*/  @P0 BRA `(.L_x_290) ;  /* 0xffffff8400f80947 */ /* 0x000fea000383ffff */
[----:B------:R-:W-:Y:S05]  /*8730*/  EXIT ;  /* 0x000000000000794d */ /* 0x000fea0003800000 */
.L_x_3:
[----:B0-----:R-:W-:Y:S01]  /*8740*/  ULDC.64 UR4, c[0x0][0x650] ;  /* 0x0001940000047ab9 */ /* 0x001fe20000000a00 */
        /* <DEDUP_REMOVED lines=25> */
.L_x_292:
[--C-:B------:R-:W-:Y:S01]  /*88e0*/  SHF.R.U64 R12, R10, R14, R11.reuse ;  /* 0x0000000e0a0c7219 */ /* 0x100fe2000000120b */
[----:B------:R-:W0:Y:S01]  /*88f0*/  LDC R22, c[0x0][0x618] ;  /* 0x00018600ff167b82 */ /* 0x000e220000000800 */
[----:B------:R-:W-:Y:S01]  /*8900*/  I2FP.F32.U32 R6, R4 ;  /* 0x0000000400067245 */ /* 0x000fe20000201000 */
[----:B------:R-:W-:Y:S01]  /*8910*/  ULDC UR4, c[0x0][0x150] ;  /* 0x0000540000047ab9 */ /* 0x000fe20000000800 */
[----:B------:R-:W-:Y:S02]  /*8920*/  SHF.R.U32.HI R5, RZ, R14, R11 ;  /* 0x0000000eff057219 */ /* 0x000fe4000001160b */
[----:B------:R-:W-:Y:S01]  /*8930*/  IADD3 R9, P0, RZ, -R12, RZ ;  /* 0x8000000cff097210 */ /* 0x000fe20007f1e0ff */
[----:B------:R-:W-:Y:S01]  /*8940*/  FMUL R11, R6, UR4 ;  /* 0x00000004060b7c20 */ /* 0x000fe20008400000 */
[----:B------:R-:W-:Y:S01]  /*8950*/  ULDC UR4, c[0x0][0x154] ;  /* 0x0000550000047ab9 */ /* 0x000fe20000000800 */
[----:B------:R-:W1:Y:S02]  /*8960*/  LDC.64 R24, c[0x0][0x640] ;  /* 0x00019000ff187b82 */ /* 0x000e640000000a00 */
[----:B------:R-:W-:-:S02]  /*8970*/  IMAD.X R5, RZ, RZ, ~R5, P0 ;  /* 0x000000ffff057224 */ /* 0x000fc400000e0e05 */
[----:B------:R-:W2:Y:S01]  /*8980*/  F2I.U32.TRUNC.NTZ R11, R11 ;  /* 0x0000000b000b7305 */ /* 0x000ea2000020f000 */
[----:B------:R-:W-:-:S03]  /*8990*/  IMAD.WIDE.U32 R6, R9, R20, R16 ;  /* 0x0000001409067225 */ /* 0x000fc600078e0010 */
[----:B------:R-:W3:Y:S01]  /*89a0*/  LDC R13, c[0x0][0x144] ;  /* 0x00005100ff0d7b82 */ /* 0x000ee20000000800 */
[----:B------:R-:W-:-:S04]  /*89b0*/  IMAD R8, R5, R20, RZ ;  /* 0x0000001405087224 */ /* 0x000fc800078e02ff */
[----:B------:R-:W-:Y:S02]  /*89c0*/  IMAD R5, R9, R21, R8 ;  /* 0x0000001509057224 */ /* 0x000fe400078e0208 */
[----:B------:R-:W-:Y:S01]  /*89d0*/  IMAD.MOV.U32 R8, RZ, RZ, -0x1 ;  /* 0xffffffffff087424 */ /* 0x000fe200078e00ff */
[----:B------:R-:W4:Y:S01]  /*89e0*/  LDC R14, c[0x0][0x608] ;  /* 0x00018200ff0e7b82 */ /* 0x000f220000000800 */
[----:B------:R-:W-:Y:S01]  /*89f0*/  IMAD.IADD R5, R7, 0x1, R5 ;  /* 0x0000000107057824 */ /* 0x000fe200078e0205 */
[----:B------:R-:W-:-:S04]  /*8a00*/  I2FP.F32.U32 R7, R3 ;  /* 0x0000000300077245 */ /* 0x000fc80000201000 */
[-C--:B0-----:R-:W-:Y:S01]  /*8a10*/  SHF.R.U64 R10, R6, R22.reuse, R5 ;  /* 0x00000016060a7219 */ /* 0x081fe20000001205 */
[----:B--2---:R-:W-:Y:S01]  /*8a20*/  IMAD.MOV R6, RZ, RZ, -R11 ;  /* 0x000000ffff067224 */ /* 0x004fe200078e0a0b */
[----:B------:R-:W0:Y:S01]  /*8a30*/  LDC R9, c[0x0][0x658] ;  /* 0x00019600ff097b82 */ /* 0x000e220000000800 */
[----:B-1----:R-:W-:Y:S01]  /*8a40*/  ISETP.NE.U32.AND P0, PT, R24, RZ, PT ;  /* 0x000000ff1800720c */ /* 0x002fe20003f05070 */
[----:B------:R-:W-:Y:S01]  /*8a50*/  FMUL R7, R7, UR4 ;  /* 0x0000000407077c20 */ /* 0x000fe20008400000 */
[----:B------:R-:W-:Y:S02]  /*8a60*/  SHF.R.U32.HI R5, RZ, R22, R5 ;  /* 0x00000016ff057219 */ /* 0x000fe40000011605 */
[----:B------:R-:W-:-:S03]  /*8a70*/  ISETP.NE.AND.EX P0, PT, R25, RZ, PT, P0 ;  /* 0x000000ff1900720c */ /* 0x000fc60003f05300 */
[----:B------:R-:W1:Y:S01]  /*8a80*/  LDC R20, c[0x0][0x148] ;  /* 0x00005200ff147b82 */ /* 0x000e620000000800 */
[----:B---3--:R-:W-:Y:S02]  /*8a90*/  IMAD R23, R13, R6, R4 ;  /* 0x000000060d177224 */ /* 0x008fe400078e0204 */
[----:B------:R-:W-:-:S05]  /*8aa0*/  IMAD.MOV.U32 R6, RZ, RZ, 0x1 ;  /* 0x00000001ff067424 */ /* 0x000fca00078e00ff */
[----:B------:R-:W2:Y:S01]  /*8ab0*/  LDC R21, c[0x0][0x600] ;  /* 0x00018000ff157b82 */ /* 0x000ea20000000800 */
[-CC-:B----4-:R-:W-:Y:S02]  /*8ac0*/  SHF.R.U64 R13, R10, R14.reuse, R5.reuse ;  /* 0x0000000e0a0d7219 */ /* 0x190fe40000001205 */
[----:B------:R-:W-:Y:S02]  /*8ad0*/  SHF.R.U32.HI R4, RZ, R14, R5 ;  /* 0x0000000eff047219 */ /* 0x000fe40000011605 */
[----:B------:R3:W4:Y:S03]  /*8ae0*/  F2I.U32.TRUNC.NTZ R14, R7 ;  /* 0x00000007000e7305 */ /* 0x000726000020f000 */
[----:B------:R-:W1:Y:S01]  /*8af0*/  LDC R26, c[0x0][0x648] ;  /* 0x00019200ff1a7b82 */ /* 0x000e620000000800 */
[-C--:B0-----:R-:W-:Y:S02]  /*8b00*/  SHF.R.U64 R15, R13, R9.reuse, R4 ;  /* 0x000000090d0f7219 */ /* 0x081fe40000001204 */
[----:B------:R-:W-:-:S02]  /*8b10*/  SHF.L.U32 R8, R8, R9, RZ ;  /* 0x0000000908087219 */ /* 0x000fc400000006ff */
[-C--:B------:R-:W-:Y:S01]  /*8b20*/  SHF.R.U32.HI R5, RZ, R9.reuse, R4 ;  /* 0x00000009ff057219 */ /* 0x080fe20000011604 */
[----:B------:R-:W-:Y:S01]  /*8b30*/  IMAD.MOV.U32 R4, RZ, RZ, R15 ;  /* 0x000000ffff047224 */ /* 0x000fe200078e000f */
[----:B------:R-:W-:Y:S01]  /*8b40*/  SHF.L.U32 R22, R6, R9, RZ ;  /* 0x0000000906167219 */ /* 0x000fe200000006ff */
[----:B------:R-:W0:Y:S01]  /*8b50*/  LDC R27, c[0x0][0x638] ;  /* 0x00018e00ff1b7b82 */ /* 0x000e220000000800 */
[----:B------:R-:W-:-:S07]  /*8b60*/  LOP3.LUT R28, RZ, R8, RZ, 0x33, !PT ;  /* 0x00000008ff1c7212 */ /* 0x000fce00078e33ff */
        /* <DEDUP_REMOVED lines=12> */
.L_x_293:
[----:B------:R-:W-:Y:S01]  /*8c30*/  ISETP.NE.AND P0, PT, R2, 0x1, PT ;  /* 0x000000010200780c */ /* 0x000fe20003f05270 */
[----:B--2---:R-:W-:Y:S01]  /*8c40*/  VIADD R7, R21, 0xffffffff ;  /* 0xffffffff15077836 */ /* 0x004fe20000000000 */
[----:B-1----:R-:W-:Y:S01]  /*8c50*/  SHF.R.U64 R5, R4, R26, R5 ;  /* 0x0000001a04057219 */ /* 0x002fe20000001205 */
[----:B------:R-:W-:Y:S01]  /*8c60*/  IMAD.MOV R14, RZ, RZ, -R14 ;  /* 0x000000ffff0e7224 */ /* 0x000fe200078e0a0e */
[----:B------:R-:W-:Y:S01]  /*8c70*/  LOP3.LUT R4, R13, R28, RZ, 0xc0, !PT ;  /* 0x0000001c0d047212 */ /* 0x000fe200078ec0ff */
[----:B------:R-:W-:Y:S01]  /*8c80*/  IMAD.MOV.U32 R8, RZ, RZ, R12 ;  /* 0x000000ffff087224 */ /* 0x000fe200078e000c */
[----:B------:R-:W-:Y:S01]  /*8c90*/  LOP3.LUT R10, R10, R7, RZ, 0xc0, !PT ;  /* 0x000000070a0a7212 */ /* 0x000fe200078ec0ff */
[----:B------:R-:W-:Y:S02]  /*8ca0*/  IMAD.MOV R6, RZ, RZ, -R5 ;  /* 0x000000ffff067224 */ /* 0x000fe400078e0a05 */
[----:B------:R-:W-:-:S04]  /*8cb0*/  IMAD R4, R22, R5, R4 ;  /* 0x0000000516047224 */ /* 0x000fc800078e0204 */
[----:B------:R-:W-:Y:S02]  /*8cc0*/  @P0 IMAD R23, R20, R14, R3 ;  /* 0x0000000e14170224 */ /* 0x000fe400078e0203 */
[----:B0-----:R-:W-:Y:S02]  /*8cd0*/  IMAD R3, R6, R27, R15 ;  /* 0x0000001b06037224 */ /* 0x001fe400078e020f */
[----:B------:R-:W-:Y:S02]  /*8ce0*/  IMAD R7, R4, R29, R23 ;  /* 0x0000001d04077224 */ /* 0x000fe400078e0217 */
[----:B------:R-:W-:Y:S02]  /*8cf0*/  IMAD R4, R3, R21, R10 ;  /* 0x0000001503047224 */ /* 0x000fe400078e020a */
[----:B------:R-:W-:-:S03]  /*8d00*/  IMAD.MOV.U32 R6, RZ, RZ, 0x1 ;  /* 0x00000001ff067424 */ /* 0x000fc600078e00ff */
[----:B------:R-:W-:Y:S02]  /*8d10*/  SEL R9, R4, R7, !P0 ;  /* 0x0000000704097207 */ /* 0x000fe40004000000 */
[----:B------:R-:W-:-:S07]  /*8d20*/  SEL R7, R7, R4, !P0 ;  /* 0x0000000407077207 */ /* 0x000fce0004000000 */
.L_x_291:
[----:B------:R-:W-:-:S08]  /*8d30*/  NOP ;  /* 0x0000000000007918 */ /* 0x000fd00000000000 */
[----:B------:R-:W0:-:S00]  /*8d40*/  USETMAXREG.DEALLOC.CTAPOOL 0x28 ;  /* 0x00000028000079c8 */ /* 0x000e0000080e0500 */
[----:B0-----:R-:W-:-:S13]  /*8d50*/  ISETP.NE.AND P0, PT, R0, RZ, PT ;  /* 0x000000ff0000720c */ /* 0x001fda0003f05270 */
[----:B------:R-:W-:Y:S05]  /*8d60*/  @P0 EXIT ;  /* 0x000000000000094d */ /* 0x000fea0003800000 */
[----:B------:R-:W-:Y:S01]  /*8d70*/  LOP3.LUT P0, RZ, R6, 0xff, RZ, 0xc0, !PT ;  /* 0x000000ff06ff7812 */ /* 0x000fe2000780c0ff */
[----:B------:R-:W-:Y:S02]  /*8d80*/  IMAD.MOV.U32 R0, RZ, RZ, 0x1 ;  /* 0x00000001ff007424 */ /* 0x000fe400078e00ff */
[----:B------:R-:W-:-:S10]  /*8d90*/  IMAD.MOV.U32 R12, RZ, RZ, RZ ;  /* 0x000000ffff0c7224 */ /* 0x000fd400078e00ff */
[----:B------:R-:W-:Y:S05]  /*8da0*/  @!P0 BRA `(.L_x_294) ;  /* 0x0000000c00308947 */ /* 0x000fea0003800000 */
[----:B------:R-:W0:Y:S01]  /*8db0*/  LDC R0, c[0x0][0x28c] ;  /* 0x0000a300ff007b82 */ /* 0x000e220000000800 */
[----:B------:R-:W-:Y:S01]  /*8dc0*/  ULDC UR5, c[0x0][0x600] ;  /* 0x0001800000057ab9 */ /* 0x000fe20000000800 */
[----:B------:R-:W-:Y:S01]  /*8dd0*/  ULDC UR4, c[0x0][0xc] ;  /* 0x0000030000047ab9 */ /* 0x000fe20000000800 */
[----:B------:R-:W-:Y:S01]  /*8de0*/  UIADD3 UR16, UR5, -0x1, URZ ;  /* 0xffffffff05107890 */ /* 0x000fe2000fffe03f */
[C---:B------:R-:W-:Y:S01]  /*8df0*/  LOP3.LUT P2, RZ, R18.reuse, 0x7f, RZ, 0xc0, !PT ;  /* 0x0000007f12ff7812 */ /* 0x040fe2000784c0ff */
[----:B------:R-:W-:Y:S01]  /*8e00*/  ULDC UR6, c[0x0][0x658] ;  /* 0x0001960000067ab9 */ /* 0x000fe20000000800 */
[----:B------:R-:W-:Y:S01]  /*8e10*/  ULDC UR5, c[0x0][0x10] ;  /* 0x0000040000057ab9 */ /* 0x000fe20000000800 */
[----:B------:R-:W-:Y:S01]  /*8e20*/  UMOV UR7, 0xffffffff ;  /* 0xffffffff00077882 */ /* 0x000fe20000000000 */
[----:B------:R-:W-:Y:S01]  /*8e30*/  UMOV UR8, 0x1 ;  /* 0x0000000100087882 */ /* 0x000fe20000000000 */
[----:B------:R-:W-:Y:S01]  /*8e40*/  UIMAD.WIDE.U32 UR4, UR4, UR5, URZ ;  /* 0x00000005040472a5 */ /* 0x000fe2000f8e003f */
[----:B------:R-:W-:Y:S01]  /*8e50*/  LOP3.LUT P0, RZ, R18, 0x1f, RZ, 0xc0, !PT ;  /* 0x0000001f12ff7812 */ /* 0x000fe2000780c0ff */
[----:B------:R-:W-:Y:S01]  /*8e60*/  USHF.L.U32 UR7, UR7, UR6, URZ ;  /* 0x0000000607077299 */ /* 0x000fe2000800063f */
[----:B------:R-:W-:Y:S01]  /*8e70*/  BSSY B0, `(.L_x_294) ;  /* 0x00000bf000007945 */ /* 0x000fe20003800000 */
[----:B------:R-:W-:Y:S01]  /*8e80*/  USHF.L.U32 UR18, UR8, UR6, URZ ;  /* 0x0000000608127299 */ /* 0x000fe2000800063f */
[----:B------:R-:W-:Y:S01]  /*8e90*/  IMAD.MOV.U32 R13, RZ, RZ, 0x1 ;  /* 0x00000001ff0d7424 */ /* 0x000fe200078e00ff */
[----:B------:R-:W-:Y:S01]  /*8ea0*/  LOP3.LUT R11, R19, 0x2, RZ, 0xfc, !PT ;  /* 0x00000002130b7812 */ /* 0x000fe200078efcff */
[----:B------:R-:W-:Y:S01]  /*8eb0*/  ULDC UR6, c[0x0][0x14] ;  /* 0x0000050000067ab9 */ /* 0x000fe20000000800 */
[----:B------:R-:W-:Y:S01]  /*8ec0*/  PLOP3.LUT P0, PT, P0, P2, PT, 0x8a, 0x0 ;  /* 0x000000000000781c */ /* 0x000fe20000705172 */
[----:B------:R-:W-:Y:S01]  /*8ed0*/  UIMAD.WIDE.U32 UR20, UR4, UR6, URZ ;  /* 0x00000006041472a5 */ /* 0x000fe2000f8e003f */
[----:B------:R-:W-:Y:S01]  /*8ee0*/  IMAD.MOV.U32 R12, RZ, RZ, RZ ;  /* 0x000000ffff0c7224 */ /* 0x000fe200078e00ff */
[----:B------:R-:W-:-:S02]  /*8ef0*/  UIMAD UR13, UR5, UR6, URZ ;  /* 0x00000006050d72a4 */ /* 0x000fc4000f8e023f */
[----:B------:R-:W-:Y:S01]  /*8f00*/  ULOP3.LUT UR17, URZ, UR7, URZ, 0x33, !UPT ;  /* 0x000000073f117292 */ /* 0x000fe2000f8e333f */
[----:B0-----:R-:W-:Y:S01]  /*8f10*/  VIADD R0, R0, 0x3f ;  /* 0x0000003f00007836 */ /* 0x001fe20000000000 */
[----:B------:R-:W-:Y:S01]  /*8f20*/  UIADD3 UR13, UR21, UR13, URZ ;  /* 0x0000000d150d7290 */ /* 0x000fe2000fffe03f */
[----:B------:R-:W-:-:S03]  /*8f30*/  ULDC.64 UR22, c[0x0][0x198] ;  /* 0x0000660000167ab9 */ /* 0x000fc60000000a00 */
[----:B------:R-:W-:-:S04]  /*8f40*/  SHF.R.S32.HI R3, RZ, 0x1f, R0 ;  /* 0x0000001fff037819 */ /* 0x000fc80000011400 */
[----:B------:R-:W-:Y:S01]  /*8f50*/  LEA.HI R3, R3, R0, RZ, 0x6 ;  /* 0x0000000003037211 */ /* 0x000fe200078f30ff */
[----:B------:R-:W-:-:S03]  /*8f60*/  IMAD.MOV.U32 R0, RZ, RZ, 0x1 ;  /* 0x00000001ff007424 */ /* 0x000fc600078e00ff */
[----:B------:R-:W-:-:S05]  /*8f70*/  SHF.R.S32.HI R3, RZ, 0x6, R3 ;  /* 0x00000006ff037819 */ /* 0x000fca0000011403 */
[----:B------:R-:W-:-:S07]  /*8f80*/  VIADD R10, R3, 0x1 ;  /* 0x00000001030a7836 */ /* 0x000fce0000000000 */
.L_x_306:
[----:B------:R-:W-:-:S03]  /*8f90*/  UMOV UR4, 0xffffffff ;  /* 0xffffffff00047882 */ /* 0x000fc60000000000 */
[----:B------:R-:W-:Y:S05]  /*8fa0*/  BRA.DIV UR4, `(.L_x_295) ;  /* 0x0000000e04747947 */ /* 0x000fea000b800000 */
[----:B------:R-:W-:-:S13]  /*8fb0*/  ELECT P6, URZ, PT ;  /* 0x00000000003f782f */ /* 0x000fda00038c0000 */
.L_x_316:
[----:B------:R-:W0:Y:S01]  /*8fc0*/  LDC R4, c[0x0][0x28c] ;  /* 0x0000a300ff047b82 */ /* 0x000e220000000800 */
[----:B------:R-:W-:Y:S01]  /*8fd0*/  BSSY B1, `(.L_x_296) ;  /* 0x0000037000017945 */ /* 0x000fe20003800000 */
[----:B0-----:R-:W-:-:S13]  /*8fe0*/  ISETP.LT.OR P6, PT, R4, 0x1, !P6 ;  /* 0x000000010400780c */ /* 0x001fda00077c1670 */
[----:B------:R-:W-:Y:S05]  /*8ff0*/  @P6 BRA `(.L_x_297) ;  /* 0x0000000000d06947 */ /* 0x000fea0003800000 */
[----:B------:R-:W-:Y:S02]  /*9000*/  IMAD.SHL.U32 R15, R9, 0x80, RZ ;  /* 0x00000080090f7824 */ /* 0x000fe400078e00ff */
[----:B------:R-:W-:Y:S02]  /*9010*/  IMAD.SHL.U32 R18, R7, 0x100, RZ ;  /* 0x0000010007127824 */ /* 0x000fe400078e00ff */
[----:B------:R-:W-:Y:S02]  /*9020*/  IMAD.MOV.U32 R20, RZ, RZ, RZ ;  /* 0x000000ffff147224 */ /* 0x000fe400078e00ff */
[----:B------:R-:W-:Y:S02]  /*9030*/  IMAD.MOV.U32 R4, RZ, RZ, R10 ;  /* 0x000000ffff047224 */ /* 0x000fe400078e000a */
[----:B------:R-:W-:Y:S02]  /*9040*/  IMAD.MOV.U32 R5, RZ, RZ, R0 ;  /* 0x000000ffff057224 */ /* 0x000fe400078e0000 */
[----:B------:R-:W-:-:S07]  /*9050*/  IMAD.MOV.U32 R6, RZ, RZ, R12 ;  /* 0x000000ffff067224 */ /* 0x000fce00078e000c */
.L_x_301:
[----:B------:R-:W0:Y:S01]  /*9060*/  S2R R14, SR_CgaCtaId ;  /* 0x00000000000e7919 */ /* 0x000e220000008800 */
[----:B------:R-:W-:Y:S01]  /*9070*/  MOV R7, 0x400 ;  /* 0x0000040000077802 */ /* 0x000fe20000000f00 */
[----:B------:R-:W1:Y:S03]  /*9080*/  @!P2 LDC R9, c[0x0][0x500] ;  /* 0x00014000ff09ab82 */ /* 0x000e660000000800 */
[----:B0-----:R-:W-:Y:S02]  /*9090*/  LEA R21, R14, R7, 0x18 ;  /* 0x000000070e157211 */ /* 0x001fe400078ec0ff */
[----:B------:R-:W-:-:S03]  /*90a0*/  SHF.L.U32 R7, R5, 0x1f, RZ ;  /* 0x0000001f05077819 */ /* 0x000fc600000006ff */
[----:B------:R-:W-:-:S04]  /*90b0*/  IMAD R14, R6, 0x8, R21 ;  /* 0x00000008060e7824 */ /* 0x000fc800078e0215 */
[----:B------:R-:W0:Y:S02]  /*90c0*/  SYNCS.PHASECHK.TRANS64.TRYWAIT P1, [R14+URZ+0x18], R7 ;  /* 0x000018070e0075a7 */ /* 0x000e24000802017f */
[----:B01----:R-:W-:Y:S05]  /*90d0*/  @!P1 BRA `(.L_x_298) ;  /* 0x0000000c00489947 */ /* 0x003fea0003800000 */
.L_x_317:
[----:B0-----:R-:W-:Y:S01]  /*90e0*/  PRMT R7, R11, 0x9910, RZ ;  /* 0x000099100b077816 */ /* 0x001fe200000000ff */
[----:B------:R0:W-:Y:S03]  /*90f0*/  @!P2 SYNCS.ARRIVE.TRANS64 RZ, [R14+URZ], R9 ;  /* 0x000000090effa9a7 */ /* 0x0001e6000800003f */
[----:B------:R-:W-:-:S13]  /*9100*/  ISETP.NE.AND P1, PT, R7, 0x2, PT ;  /* 0x000000020700780c */ /* 0x000fda0003f25270 */
[----:B0-----:R-:W-:Y:S05]  /*9110*/  @P1 BRA `(.L_x_299) ;  /* 0x0000000000041947 */ /* 0x001fea0003800000 */
[----:B------:R-:W-:Y:S01]  /*9120*/  BPT.TRAP 0x1 ;  /* 0x000000040000795c */ /* 0x000fe20000300000 */
.L_x_299:
[----:B------:R-:W-:Y:S05]  /*9130*/  @P0 BRA `(.L_x_300) ;  /* 0x0000000000040947 */ /* 0x000fea0003800000 */
[----:B------:R-:W-:Y:S01]  /*9140*/  BPT.TRAP 0x1 ;  /* 0x000000040000795c */ /* 0x000fe20000300000 */
.L_x_300:
[--C-:B------:R-:W-:Y:S01]  /*9150*/  IMAD R7, R6, 0x4000, R21.reuse ;  /* 0x0000400006077824 */ /* 0x100fe200078e0215 */
[----:B------:R-:W-:Y:S01]  /*9160*/  R2UR UR9, R14 ;  /* 0x000000000e0972ca */ /* 0x000fe200000e0000 */
[----:B------:R-:W-:Y:S01]  /*9170*/  IMAD R21, R6, 0x2000, R21 ;  /* 0x0000200006157824 */ /* 0x000fe200078e0215 */
[----:B------:R-:W-:Y:S01]  /*9180*/  UIADD3 UR4, UP0, UR22, 0xf0, URZ ;  /* 0x000000f016047890 */ /* 0x000fe2000ff1e03f */
[----:B------:R-:W-:Y:S01]  /*9190*/  VIADD R4, R4, 0xffffffff ;  /* 0xffffffff04047836 */ /* 0x000fe20000000000 */
[----:B------:R-:W-:Y:S01]  /*91a0*/  R2UR UR5, R7 ;  /* 0x00000000070572ca */ /* 0x000fe200000e0000 */
[----:B------:R-:W-:Y:S01]  /*91b0*/  UIADD3 UR24, UP1, UR22, 0x1f0, URZ ;  /* 0x000001f016187890 */ /* 0x000fe2000ff3e03f */
[----:B------:R-:W-:Y:S01]  /*91c0*/  R2UR UR8, R21 ;  /* 0x00000000150872ca */ /* 0x000fe200000e0000 */
[----:B------:R-:W-:Y:S01]  /*91d0*/  VIADD R6, R6, 0x1 ;  /* 0x0000000106067836 */ /* 0x000fe20000000000 */
[----:B------:R-:W-:Y:S01]  /*91e0*/  R2UR UR11, R18 ;  /* 0x00000000120b72ca */ /* 0x000fe200000e0000 */
[----:B------:R-:W-:Y:S01]  /*91f0*/  UIADD3.X UR25, URZ, UR23, URZ, UP1, !UPT ;  /* 0x000000173f197290 */ /* 0x000fe20008ffe43f */
[----:B------:R-:W-:Y:S01]  /*9200*/  R2UR UR10, R20 ;  /* 0x00000000140a72ca */ /* 0x000fe200000e0000 */
[----:B------:R-:W-:Y:S01]  /*9210*/  UMOV UR6, 0x0 ;  /* 0x0000000000067882 */ /* 0x000fe20000000000 */
[----:B------:R-:W-:Y:S01]  /*9220*/  R2UR UR12, R8 ;  /* 0x00000000080c72ca */ /* 0x000fe200000e0000 */
[----:B------:R-:W-:Y:S01]  /*9230*/  UMOV UR7, 0x10000000 ;  /* 0x1000000000077882 */ /* 0x000fe20000000000 */
[----:B------:R-:W-:Y:S01]  /*9240*/  R2UR UR19, R15 ;  /* 0x000000000f1372ca */ /* 0x000fe200000e0000 */
[----:B------:R-:W-:Y:S01]  /*9250*/  VIADD R20, R20, 0x40 ;  /* 0x0000004014147836 */ /* 0x000fe20000000000 */
[----:B------:R-:W-:Y:S01]  /*9260*/  ISETP.GT.AND P3, PT, R4, 0x1, PT ;  /* 0x000000010400780c */ /* 0x000fe20003f64270 */
[----:B------:R-:W-:Y:S01]  /*9270*/  UIADD3 UR14, UR5, 0x100, URZ ;  /* 0x00000100050e7890 */ /* 0x000fe2000fffe03f */
[----:B------:R-:W-:Y:S01]  /*9280*/  ISETP.NE.AND P1, PT, R6, 0x3, PT ;  /* 0x000000030600780c */ /* 0x000fe20003f25270 */
[----:B------:R-:W-:-:S02]  /*9290*/  UIADD3.X UR5, URZ, UR23, URZ, UP0, !UPT ;  /* 0x000000173f057290 */ /* 0x000fc400087fe43f */
[----:B------:R-:W-:Y:S01]  /*92a0*/  UIADD3 UR15, UR8, 0xc100, URZ ;  /* 0x0000c100080f7890 */ /* 0x000fe2000fffe03f */
[----:B------:R-:W-:Y:S02]  /*92b0*/  SEL R14, RZ, 0x1, P1 ;  /* 0x00000001ff0e7807 */ /* 0x000fe40000800000 */
[----:B------:R-:W-:Y:S01]  /*92c0*/  UMOV UR8, UR14 ;  /* 0x0000000e00087c82 */ /* 0x000fe20008000000 */
[----:B------:R-:W-:Y:S02]  /*92d0*/  SEL R6, R6, RZ, P1 ;  /* 0x000000ff06067207 */ /* 0x000fe40000800000 */
[----:B------:R-:W-:Y:S01]  /*92e0*/  LOP3.LUT R5, R5, R14, RZ, 0x3c, !PT ;  /* 0x0000000e05057212 */ /* 0x000fe200078e3cff */
[----:B------:R0:W-:Y:S02]  /*92f0*/  UTMALDG.3D [UR8], [UR4], desc[UR6] ;  /* 0x00000608040075b4 */ /* 0x0001e40008011000 */
[----:B0-----:R-:W-:Y:S01]  /*9300*/  UMOV UR8, UR15 ;  /* 0x0000000f00087c82 */ /* 0x001fe20008000000 */
[----:B------:R-:W-:-:S02]  /*9310*/  UMOV UR11, UR19 ;  /* 0x00000013000b7c82 */ /* 0x000fc40008000000 */
[----:B------:R0:W-:Y:S02]  /*9320*/  UTMALDG.3D [UR8], [UR24], desc[UR6] ;  /* 0x00000608180075b4 */ /* 0x0001e40008011000 */
[----:B0-----:R-:W-:Y:S05]  /*9330*/  @P3 BRA `(.L_x_301) ;  /* 0xfffffffc00483947 */ /* 0x001fea000383ffff */
.L_x_297:
[----:B------:R-:W-:Y:S05]  /*9340*/  BSYNC B1 ;  /* 0x0000000000017941 */ /* 0x000fea0003800000 */
.L_x_296:
[----:B------:R-:W-:Y:S01]  /*9350*/  LOP3.LUT P3, RZ, R13, 0xff, RZ, 0xc0, !PT ;  /* 0x000000ff0dff7812 */ /* 0x000fe2000786c0ff */
[----:B------:R-:W-:Y:S01]  /*9360*/  IMAD.IADD R12, R3, 0x1, R12 ;  /* 0x00000001030c7824 */ /* 0x000fe200078e020c */
[----:B------:R-:W-:Y:S01]  /*9370*/  IADD3 R16, P4, R16, UR20, RZ ;  /* 0x0000001410107c10 */ /* 0x000fe2000ff9e0ff */
[----:B------:R-:W-:Y:S01]  /*9380*/  ULDC.64 UR4, c[0x0][0x650] ;  /* 0x0001940000047ab9 */ /* 0x000fe20000000a00 */
[----:B------:R-:W-:Y:S01]  /*9390*/  BSSY B1, `(.L_x_302) ;  /* 0x000006a000017945 */ /* 0x000fe20003800000 */
[----:B------:R-:W-:Y:S01]  /*93a0*/  IMAD.MOV.U32 R9, RZ, RZ, -0x1 ;  /* 0xffffffffff097424 */ /* 0x000fe200078e00ff */
[----:B------:R-:W-:Y:S01]  /*93b0*/  ISETP.GT.U32.AND P1, PT, R12, 0x2, PT ;  /* 0x000000020c00780c */ /* 0x000fe20003f24070 */
[----:B------:R-:W-:Y:S01]  /*93c0*/  IMAD.MOV.U32 R8, RZ, RZ, -0x1 ;  /* 0xffffffffff087424 */ /* 0x000fe200078e00ff */
[----:B------:R-:W-:Y:S02]  /*93d0*/  IADD3.X R17, R17, UR13, RZ, P4, !PT ;  /* 0x0000000d11117c10 */ /* 0x000fe4000a7fe4ff */
[----:B------:R-:W-:-:S02]  /*93e0*/  ISETP.LT.U32.AND P1, PT, R3, 0x3, P1 ;  /* 0x000000030300780c */ /* 0x000fc40000f21070 */
[----:B------:R-:W-:Y:S01]  /*93f0*/  PRMT R13, RZ, 0x7610, R13 ;  /* 0x00007610ff0d7816 */ /* 0x000fe2000000000d */
[----:B------:R-:W0:Y:S01]  /*9400*/  @P3 S2R R5, SR_CgaCtaId ;  /* 0x0000000000053919 */ /* 0x000e220000008800 */
[----:B------:R-:W-:-:S04]  /*9410*/  @P3 MOV R4, 0x400 ;  /* 0x0000040000043802 */ /* 0x000fc80000000f00 */
[----:B0-----:R-:W-:Y:S01]  /*9420*/  @P3 LEA R6, R5, R4, 0x18 ;  /* 0x0000000405063211 */ /* 0x001fe200078ec0ff */
[----:B------:R-:W-:-:S03]  /*9430*/  IMAD.WIDE.U32 R4, R12, -0x55555555, RZ ;  /* 0xaaaaaaab0c047825 */ /* 0x000fc600078e00ff */
[----:B------:R0:W-:Y:S01]  /*9440*/  @P3 SYNCS.ARRIVE.TRANS64.A1T0 RZ, [R6+URZ+0x48], RZ ;  /* 0x000048ff06ff39a7 */ /* 0x0001e2000810003f */
[----:B------:R-:W-:Y:S02]  /*9450*/  ISETP.GE.U32.AND P3, PT, R3, 0x3, PT ;  /* 0x000000030300780c */ /* 0x000fe40003f66070 */
[----:B------:R-:W-:Y:S02]  /*9460*/  SHF.R.U32.HI R7, RZ, 0x1, R5 ;  /* 0x00000001ff077819 */ /* 0x000fe40000011605 */
[----:B------:R-:W-:Y:S02]  /*9470*/  SEL R5, RZ, 0x1, !P1 ;  /* 0x00000001ff057807 */ /* 0x000fe40004800000 */
[----:B------:R-:W-:Y:S01]  /*9480*/  ISETP.GE.U32.AND P1, PT, R16, UR4, PT ;  /* 0x0000000410007c0c */ /* 0x000fe2000bf26070 */
[----:B------:R-:W-:Y:S01]  /*9490*/  IMAD R12, R7, -0x3, R12 ;  /* 0xfffffffd070c7824 */ /* 0x000fe200078e020c */
[----:B------:R-:W-:Y:S02]  /*94a0*/  LOP3.LUT R0, R0, R5, RZ, 0x3c, !PT ;  /* 0x0000000500007212 */ /* 0x000fe400078e3cff */
[----:B------:R-:W-:-:S02]  /*94b0*/  ISETP.GE.U32.AND.EX P1, PT, R17, UR5, PT, P1 ;  /* 0x0000000511007c0c */ /* 0x000fc4000bf26110 */
[----:B------:R-:W-:Y:S02]  /*94c0*/  PRMT R4, RZ, 0x7610, R4 ;  /* 0x00007610ff047816 */ /* 0x000fe40000000004 */
[----:B------:R-:W-:Y:S01]  /*94d0*/  @P3 LOP3.LUT R0, R0, 0x1, R7, 0x78, !PT ;  /* 0x0000000100003812 */ /* 0x000fe200078e7807 */
[----:B------:R-:W-:-:S08]  /*94e0*/  IMAD.MOV.U32 R7, RZ, RZ, -0x1 ;  /* 0xffffffffff077424 */ /* 0x000fd000078e00ff */
[----:B0-----:R-:W-:Y:S05]  /*94f0*/  @P1 BRA `(.L_x_303) ;  /* 0x00000004004c1947 */ /* 0x001fea0003800000 */
[----:B------:R-:W-:Y:S01]  /*9500*/  ULDC.64 UR4, c[0x0][0x628] ;  /* 0x00018a0000047ab9 */ /* 0x000fe20000000a00 */
[----:B------:R-:W0:Y:S01]  /*9510*/  S2R R15, SR_CTAID.X ;  /* 0x00000000000f7919 */ /* 0x000e220000002500 */
[----:B------:R-:W-:Y:S01]  /*9520*/  ISETP.NE.U32.AND P1, PT, RZ, UR4, PT ;  /* 0x00000004ff007c0c */ /* 0x000fe2000bf25070 */
[----:B------:R-:W-:Y:S01]  /*9530*/  ULDC UR7, c[0x0][0x630] ;  /* 0x00018c0000077ab9 */ /* 0x000fe20000000800 */
[----:B------:R-:W-:Y:S01]  /*9540*/  IMAD.MOV.U32 R4, RZ, RZ, R16 ;  /* 0x000000ffff047224 */ /* 0x000fe200078e0010 */
[----:B------:R-:W1:Y:S01]  /*9550*/  S2R R14, SR_CTAID.Y ;  /* 0x00000000000e7919 */ /* 0x000e620000002600 */
[----:B------:R-:W-:Y:S01]  /*9560*/  ISETP.NE.AND.EX P1, PT, RZ, UR5, PT, P1 ;  /* 0x00000005ff007c0c */ /* 0x000fe2000bf25310 */
[----:B------:R-:W-:-:S12]  /*9570*/  IMAD.MOV.U32 R5, RZ, RZ, R17 ;  /* 0x000000ffff057224 */ /* 0x000fd800078e0011 */
[----:B------:R-:W-:Y:S05]  /*9580*/  @!P1 BRA `(.L_x_304) ;  /* 0x0000000000289947 */ /* 0x000fea0003800000 */
[----:B------:R-:W-:Y:S02]  /*9590*/  ULDC UR6, c[0x0][0x634] ;  /* 0x00018d0000067ab9 */ /* 0x000fe40000000800 */
[----:B------:R-:W-:-:S05]  /*95a0*/  IADD3 R9, P1, R16, UR6, RZ ;  /* 0x0000000610097c10 */ /* 0x000fca000ff3e0ff */
[----:B------:R-:W-:-:S04]  /*95b0*/  IMAD.X R21, RZ, RZ, R17, P1 ;  /* 0x000000ffff157224 */ /* 0x000fc800008e0611 */
[----:B------:R-:W-:-:S04]  /*95c0*/  IMAD.WIDE.U32 R6, R21, UR4, RZ ;  /* 0x0000000415067c25 */ /* 0x000fc8000f8e00ff */
[----:B------:R-:W-:-:S04]  /*95d0*/  IMAD.WIDE.U32 R6, P1, R9, UR5, R6 ;  /* 0x0000000509067c25 */ /* 0x000fc8000f820006 */
[----:B------:R-:W-:-:S04]  /*95e0*/  IMAD.WIDE.U32 R8, R9, UR4, RZ ;  /* 0x0000000409087c25 */ /* 0x000fc8000f8e00ff */
[----:B------:R-:W-:Y:S01]  /*95f0*/  IMAD.X R5, RZ, RZ, RZ, P1 ;  /* 0x000000ffff057224 */ /* 0x000fe200008e06ff */
[----:B------:R-:W-:Y:S01]  /*9600*/  IADD3 RZ, P1, R9, R6, RZ ;  /* 0x0000000609ff7210 */ /* 0x000fe20007f3e0ff */
[----:B------:R-:W-:-:S04]  /*9610*/  IMAD.MOV.U32 R4, RZ, RZ, R7 ;  /* 0x000000ffff047224 */ /* 0x000fc800078e0007 */
[----:B------:R-:W-:-:S08]  /*9620*/  IMAD.WIDE.U32.X R4, R21, UR5, R4, P1 ;  /* 0x0000000515047c25 */ /* 0x000fd000088e0404 */
.L_x_304:
[--C-:B------:R-:W-:Y:S01]  /*9630*/  SHF.R.U64 R8, R4, UR7, R5.reuse ;  /* 0x0000000704087c19 */ /* 0x100fe20008001205 */
[----:B------:R-:W-:Y:S01]  /*9640*/  ULDC.64 UR4, c[0x0][0x620] ;  /* 0x0001880000047ab9 */ /* 0x000fe20000000a00 */
[----:B------:R-:W-:Y:S01]  /*9650*/  SHF.R.U32.HI R4, RZ, UR7, R5 ;  /* 0x00000007ff047c19 */ /* 0x000fe20008011605 */
[----:B------:R-:W2:Y:S01]  /*9660*/  LDC R24, c[0x0][0x144] ;  /* 0x00005100ff187b82 */ /* 0x000ea20000000800 */
[----:B------:R-:W-:Y:S01]  /*9670*/  IADD3 R7, P1, RZ, -R8, RZ ;  /* 0x80000008ff077210 */ /* 0x000fe20007f3e0ff */
[----:B------:R-:W-:Y:S01]  /*9680*/  ULDC.64 UR8, c[0x0][0x640] ;  /* 0x0001900000087ab9 */ /* 0x000fe20000000a00 */
[----:B0-----:R-:W-:Y:S01]  /*9690*/  I2FP.F32.U32 R9, R15 ;  /* 0x0000000f00097245 */ /* 0x001fe20000201000 */
[----:B------:R-:W-:Y:S02]  /*96a0*/  ULDC UR6, c[0x0][0x608] ;  /* 0x0001820000067ab9 */ /* 0x000fe40000000800 */
[----:B------:R-:W-:Y:S01]  /*96b0*/  IMAD.X R4, RZ, RZ, ~R4, P1 ;  /* 0x000000ffff047224 */ /* 0x000fe200008e0e04 */
[----:B------:R-:W-:Y:S01]  /*96c0*/  ISETP.NE.U32.AND P1, PT, RZ, UR8, PT ;  /* 0x00000008ff007c0c */ /* 0x000fe2000bf25070 */
[----:B------:R-:W0:Y:S02]  /*96d0*/  LDC R21, c[0x0][0x148] ;  /* 0x00005200ff157b82 */ /* 0x000e240000000800 */
[----:B------:R-:W-:Y:S01]  /*96e0*/  IMAD R6, R4, UR4, RZ ;  /* 0x0000000404067c24 */ /* 0x000fe2000f8e02ff */
[----:B------:R-:W-:Y:S01]  /*96f0*/  ISETP.NE.AND.EX P1, PT, RZ, UR9, PT, P1 ;  /* 0x00000009ff007c0c */ /* 0x000fe2000bf25310 */
[----:B------:R-:W-:Y:S01]  /*9700*/  IMAD.WIDE.U32 R4, R7, UR4, R16 ;  /* 0x0000000407047c25 */ /* 0x000fe2000f8e0010 */
[----:B------:R-:W-:-:S03]  /*9710*/  ULDC UR4, c[0x0][0x150] ;  /* 0x0000540000047ab9 */ /* 0x000fc60000000800 */
[----:B------:R-:W-:Y:S02]  /*9720*/  IMAD R7, R7, UR5, R6 ;  /* 0x0000000507077c24 */ /* 0x000fe4000f8e0206 */
[----:B------:R-:W-:Y:S01]  /*9730*/  FMUL R6, R9, UR4 ;  /* 0x0000000409067c20 */ /* 0x000fe20008400000 */
[----:B------:R-:W-:Y:S01]  /*9740*/  ULDC UR4, c[0x0][0x618] ;  /* 0x0001860000047ab9 */ /* 0x000fe20000000800 */
[----:B------:R-:W-:Y:S01]  /*9750*/  ULDC UR5, c[0x0][0x154] ;  /* 0x0000550000057ab9 */ /* 0x000fe20000000800 */
[----:B------:R-:W-:-:S03]  /*9760*/  IMAD.IADD R5, R5, 0x1, R7 ;  /* 0x0000000105057824 */ /* 0x000fc600078e0207 */
[----:B------:R-:W3:Y:S02]  /*9770*/  F2I.U32.TRUNC.NTZ R6, R6 ;  /* 0x0000000600067305 */ /* 0x000ee4000020f000 */
[----:B------:R-:W-:Y:S02]  /*9780*/  SHF.R.U64 R9, R4, UR4, R5 ;  /* 0x0000000404097c19 */ /* 0x000fe40008001205 */
[----:B-1----:R-:W-:-:S05]  /*9790*/  I2FP.F32.U32 R4, R14 ;  /* 0x0000000e00047245 */ /* 0x002fca0000201000 */
[----:B------:R-:W-:Y:S01]  /*97a0*/  FMUL R22, R4, UR5 ;  /* 0x0000000504167c20 */ /* 0x000fe20008400000 */
[----:B------:R-:W-:Y:S01]  /*97b0*/  SHF.R.U32.HI R4, RZ, UR4, R5 ;  /* 0x00000004ff047c19 */ /* 0x000fe20008011605 */
[----:B------:R-:W-:-:S03]  /*97c0*/  ULDC UR4, c[0x0][0x658] ;  /* 0x0001960000047ab9 */ /* 0x000fc60000000800 */
[--C-:B------:R-:W-:Y:S01]  /*97d0*/  SHF.R.U64 R20, R9, UR6, R4.reuse ;  /* 0x0000000609147c19 */ /* 0x100fe20008001204 */
[----:B------:R-:W1:Y:S01]  /*97e0*/  F2I.U32.TRUNC.NTZ R22, R22 ;  /* 0x0000001600167305 */ /* 0x000e62000020f000 */
[----:B------:R-:W-:Y:S01]  /*97f0*/  SHF.R.U32.HI R5, RZ, UR6, R4 ;  /* 0x00000006ff057c19 */ /* 0x000fe20008011604 */
[----:B---3--:R-:W-:-:S03]  /*9800*/  IMAD.MOV R6, RZ, RZ, -R6 ;  /* 0x000000ffff067224 */ /* 0x008fc600078e0a06 */
[----:B------:R-:W-:Y:S01]  /*9810*/  SHF.R.U64 R18, R20, UR4, R5 ;  /* 0x0000000414127c19 */ /* 0x000fe20008001205 */
[----:B--2---:R-:W-:Y:S01]  /*9820*/  IMAD R15, R24, R6, R15 ;  /* 0x00000006180f7224 */ /* 0x004fe200078e020f */
[----:B------:R-:W-:-:S03]  /*9830*/  SHF.R.U32.HI R23, RZ, UR4, R5 ;  /* 0x00000004ff177c19 */ /* 0x000fc60008011605 */
[----:B------:R-:W-:Y:S02]  /*9840*/  IMAD.MOV.U32 R4, RZ, RZ, R18 ;  /* 0x000000ffff047224 */ /* 0x000fe400078e0012 */
[----:B------:R-:W-:Y:S01]  /*9850*/  IMAD.MOV.U32 R5, RZ, RZ, R23 ;  /* 0x000000ffff057224 */ /* 0x000fe200078e0017 */
[----:B-1----:R-:W-:Y:S06]  /*9860*/  @!P1 BRA `(.L_x_305) ;  /* 0x0000000000289947 */ /* 0x002fec0003800000 */
[----:B------:R-:W-:Y:S02]  /*9870*/  ULDC UR4, c[0x0][0x64c] ;  /* 0x0001930000047ab9 */ /* 0x000fe40000000800 */
[----:B------:R-:W-:-:S05]  /*9880*/  IADD3 R5, P1, R18, UR4, RZ ;  /* 0x0000000412057c10 */ /* 0x000fca000ff3e0ff */
[----:B------:R-:W-:-:S04]  /*9890*/  IMAD.X R23, RZ, RZ, R23, P1 ;  /* 0x000000ffff177224 */ /* 0x000fc800008e0617 */
[----:B------:R-:W-:-:S04]  /*98a0*/  IMAD.WIDE.U32 R6, R23, UR8, RZ ;  /* 0x0000000817067c25 */ /* 0x000fc8000f8e00ff */
[----:B------:R-:W-:-:S04]  /*98b0*/  IMAD.WIDE.U32 R6, P1, R5, UR9, R6 ;  /* 0x0000000905067c25 */ /* 0x000fc8000f820006 */
[----:B------:R-:W-:-:S04]  /*98c0*/  IMAD.WIDE.U32 R4, R5, UR8, RZ ;  /* 0x0000000805047c25 */ /* 0x000fc8000f8e00ff */
[----:B------:R-:W-:Y:S01]  /*98d0*/  IMAD.MOV.U32 R4, RZ, RZ, R7 ;  /* 0x000000ffff047224 */ /* 0x000fe200078e0007 */
[----:B------:R-:W-:Y:S01]  /*98e0*/  IADD3 RZ, P3, R5, R6, RZ ;  /* 0x0000000605ff7210 */ /* 0x000fe20007f7e0ff */
[----:B------:R-:W-:-:S04]  /*98f0*/  IMAD.X R5, RZ, RZ, RZ, P1 ;  /* 0x000000ffff057224 */ /* 0x000fc800008e06ff */
[----:B------:R-:W-:-:S08]  /*9900*/  IMAD.WIDE.U32.X R4, R23, UR9, R4, P3 ;  /* 0x0000000917047c25 */ /* 0x000fd000098e0404 */
.L_x_305:
[----:B------:R-:W-:Y:S01]  /*9910*/  ISETP.NE.AND P1, PT, R2, 0x1, PT ;  /* 0x000000010200780c */ /* 0x000fe20003f25270 */
[----:B------:R-:W-:Y:S01]  /*9920*/  ULDC UR4, c[0x0][0x648] ;  /* 0x0001920000047ab9 */ /* 0x000fe20000000800 */
[----:B------:R-:W-:Y:S01]  /*9930*/  LOP3.LUT R20, R20, UR17, RZ, 0xc0, !PT ;  /* 0x0000001114147c12 */ /* 0x000fe2000f8ec0ff */
[----:B------:R-:W-:Y:S01]  /*9940*/  IMAD.MOV R22, RZ, RZ, -R22 ;  /* 0x000000ffff167224 */ /* 0x000fe200078e0a16 */
[----:B------:R-:W-:Y:S01]  /*9950*/  SHF.R.U64 R5, R4, UR4, R5 ;  /* 0x0000000404057c19 */ /* 0x000fe20008001205 */
[----:B------:R-:W-:Y:S01]  /*9960*/  ULDC UR4, c[0x0][0x638] ;  /* 0x00018e0000047ab9 */ /* 0x000fe20000000800 */
[----:B------:R-:W-:Y:S01]  /*9970*/  LOP3.LUT R9, R9, UR16, RZ, 0xc0, !PT ;  /* 0x0000001009097c12 */ /* 0x000fe2000f8ec0ff */
[----:B------:R-:W-:Y:S01]  /*9980*/  ULDC UR5, c[0x0][0x610] ;  /* 0x0001840000057ab9 */ /* 0x000fe20000000800 */
[----:B------:R-:W-:Y:S02]  /*9990*/  IMAD.MOV.U32 R4, RZ, RZ, 0x1 ;  /* 0x00000001ff047424 */ /* 0x000fe400078e00ff */
[----:B------:R-:W-:-:S02]  /*99a0*/  IMAD.MOV R7, RZ, RZ, -R5 ;  /* 0x000000ffff077224 */ /* 0x000fc400078e0a05 */
[----:B------:R-:W-:Y:S02]  /*99b0*/  IMAD R20, R5, UR18, R20 ;  /* 0x0000001205147c24 */ /* 0x000fe4000f8e0214 */
[----:B0-----:R-:W-:Y:S02]  /*99c0*/  @P1 IMAD R15, R21, R22, R14 ;  /* 0x00000016150f1224 */ /* 0x001fe400078e020e */
[----:B------:R-:W-:Y:S01]  /*99d0*/  IMAD R18, R7, UR4, R18 ;  /* 0x0000000407127c24 */ /* 0x000fe2000f8e0212 */
[----:B------:R-:W-:Y:S01]  /*99e0*/  ULDC UR4, c[0x0][0x600] ;  /* 0x0001800000047ab9 */ /* 0x000fe20000000800 */
[----:B------:R-:W-:Y:S02]  /*99f0*/  IMAD R15, R20, UR5, R15 ;  /* 0x00000005140f7c24 */ /* 0x000fe4000f8e020f */
[----:B------:R-:W-:-:S05]  /*9a00*/  IMAD R18, R18, UR4, R9 ;  /* 0x0000000412127c24 */ /* 0x000fca000f8e0209 */
[----:B------:R-:W-:Y:S02]  /*9a10*/  SEL R9, R18, R15, !P1 ;  /* 0x0000000f12097207 */ /* 0x000fe40004800000 */
[----:B------:R-:W-:-:S07]  /*9a20*/  SEL R7, R15, R18, !P1 ;  /* 0x000000120f077207 */ /* 0x000fce0004800000 */
.L_x_303:
[----:B------:R-:W-:Y:S05]  /*9a30*/  BSYNC B1 ;  /* 0x0000000000017941 */ /* 0x000fea0003800000 */
.L_x_302:
[----:B------:R-:W-:-:S13]  /*9a40*/  LOP3.LUT P1, RZ, R4, 0xff, RZ, 0xc0, !PT ;  /* 0x000000ff04ff7812 */ /* 0x000fda000782c0ff */
[----:B------:R-:W-:Y:S05]  /*9a50*/  @P1 BRA `(.L_x_306) ;  /* 0xfffffff4004c1947 */ /* 0x000fea000383ffff */
[----:B------:R-:W-:Y:S05]  /*9a60*/  BSYNC B0 ;  /* 0x0000000000007941 */ /* 0x000fea0003800000 */
.L_x_294:
[----:B------:R-:W-:-:S03]  /*9a70*/  UMOV UR4, 0xffffffff ;  /* 0xffffffff00047882 */ /* 0x000fc60000000000 */
[----:B------:R-:W-:Y:S05]  /*9a80*/  BRA.DIV UR4, `(.L_x_307) ;  /* 0x0000000204f07947 */ /* 0x000fea000b800000 */
[----:B------:R-:W-:-:S13]  /*9a90*/  ELECT P6, URZ, PT ;  /* 0x00000000003f782f */ /* 0x000fda00038c0000 */
.L_x_320:
[----:B------:R-:W-:Y:S04]  /*9aa0*/  BSSY B0, `(.L_x_308) ;  /* 0x0000022000007945 */ /* 0x000fe80003800000 */
[----:B------:R-:W-:Y:S05]  /*9ab0*/  @!P6 BRA `(.L_x_309) ;  /* 0x000000000080e947 */ /* 0x000fea0003800000 */
[----:B------:R-:W-:-:S04]  /*9ac0*/  LOP3.LUT R19, R19, 0x2, RZ, 0xfc, !PT ;  /* 0x0000000213137812 */ /* 0x000fc800078efcff */
[----:B------:R-:W-:-:S13]  /*9ad0*/  ISETP.NE.AND P0, PT, R19, 0x3, PT ;  /* 0x000000031300780c */ /* 0x000fda0003f05270 */
[----:B------:R-:W-:Y:S05]  /*9ae0*/  @!P0 BRA `(.L_x_310) ;  /* 0x0000000000048947 */ /* 0x000fea0003800000 */
[----:B------:R-:W-:Y:S01]  /*9af0*/  BPT.TRAP 0x1 ;  /* 0x000000040000795c */ /* 0x000fe20000300000 */
.L_x_310:
[----:B------:R-:W0:Y:S01]  /*9b00*/  S2R R3, SR_CgaCtaId ;  /* 0x0000000000037919 */ /* 0x000e220000008800 */
[----:B------:R-:W-:-:S04]  /*9b10*/  MOV R2, 0x400 ;  /* 0x0000040000027802 */ /* 0x000fc80000000f00 */
[----:B0-----:R-:W-:Y:S02]  /*9b20*/  LEA R3, R3, R2, 0x18 ;  /* 0x0000000203037211 */ /* 0x001fe400078ec0ff */
[----:B------:R-:W-:-:S03]  /*9b30*/  SHF.L.U32 R2, R0, 0x1f, RZ ;  /* 0x0000001f00027819 */ /* 0x000fc600000006ff */
[----:B------:R-:W-:-:S04]  /*9b40*/  VIADD R3, R3, 0x18 ;  /* 0x0000001803037836 */ /* 0x000fc80000000000 */
[C---:B------:R-:W-:Y:S02]  /*9b50*/  IMAD R7, R12.reuse, 0x8, R3 ;  /* 0x000000080c077824 */ /* 0x040fe400078e0203 */
[----:B------:R-:W-:Y:S02]  /*9b60*/  VIADD R12, R12, 0x1 ;  /* 0x000000010c0c7836 */ /* 0x000fe40000000000 */
[----:B------:R-:W0:Y:S03]  /*9b70*/  SYNCS.PHASECHK.TRANS64.TRYWAIT P0, [R7+URZ], R2 ;  /* 0x00000002070075a7 */ /* 0x000e26000800017f */
[----:B------:R-:W-:-:S04]  /*9b80*/  ISETP.NE.AND P1, PT, R12, 0x3, PT ;  /* 0x000000030c00780c */ /* 0x000fc80003f25270 */
[----:B------:R-:W-:Y:S02]  /*9b90*/  SEL R5, RZ, 0x1, P1 ;  /* 0x00000001ff057807 */ /* 0x000fe40000800000 */
[----:B------:R-:W-:Y:S02]  /*9ba0*/  SEL R12, R12, RZ, P1 ;  /* 0x000000ff0c0c7207 */ /* 0x000fe40000800000 */
[----:B------:R-:W-:-:S03]  /*9bb0*/  LOP3.LUT R5, R0, R5, RZ, 0x3c, !PT ;  /* 0x0000000500057212 */ /* 0x000fc600078e3cff */
[----:B------:R-:W-:Y:S01]  /*9bc0*/  IMAD R9, R12, 0x8, R3 ;  /* 0x000000080c097824 */ /* 0x000fe200078e0203 */
[----:B------:R-:W-:Y:S01]  /*9bd0*/  SHF.L.U32 R4, R5, 0x1f, RZ ;  /* 0x0000001f05047819 */ /* 0x000fe200000006ff */
[----:B0-----:R-:W-:Y:S06]  /*9be0*/  @!P0 BRA `(.L_x_311) ;  /* 0x0000000000b88947 */ /* 0x001fec0003800000 */
.L_x_321:
[----:B------:R-:W1:Y:S01]  /*9bf0*/  SYNCS.PHASECHK.TRANS64.TRYWAIT P0, [R9+URZ], R4 ;  /* 0x00000004090075a7 */ /* 0x000e62000800017f */
[----:B------:R-:W-:-:S05]  /*9c00*/  VIADD R0, R12, 0x1 ;  /* 0x000000010c007836 */ /* 0x000fca0000000000 */
[----:B------:R-:W-:-:S04]  /*9c10*/  ISETP.NE.AND P1, PT, R0, 0x3, PT ;  /* 0x000000030000780c */ /* 0x000fc80003f25270 */
[----:B0-----:R-:W-:Y:S02]  /*9c20*/  SEL R2, RZ, 0x1, P1 ;  /* 0x00000001ff027807 */ /* 0x001fe40000800000 */
[----:B------:R-:W-:Y:S02]  /*9c30*/  SEL R0, R0, RZ, P1 ;  /* 0x000000ff00007207 */ /* 0x000fe40000800000 */
[----:B------:R-:W-:Y:S01]  /*9c40*/  LOP3.LUT R2, R5, R2, RZ, 0x3c, !PT ;  /* 0x0000000205027212 */ /* 0x000fe200078e3cff */
[----:B-1----:R-:W-:Y:S06]  /*9c50*/  @!P0 BRA `(.L_x_312) ;  /* 0x0000000000b08947 */ /* 0x002fec0003800000 */
.L_x_322:
[----:B------:R-:W-:Y:S01]  /*9c60*/  IMAD R3, R0, 0x8, R3 ;  /* 0x0000000800037824 */ /* 0x000fe200078e0203 */
[----:B------:R-:W-:-:S07]  /*9c70*/  SHF.L.U32 R0, R2, 0x1f, RZ ;  /* 0x0000001f02007819 */ /* 0x000fce00000006ff */
.L_x_313:
[----:B-1----:R1:W2:Y:S02]  /*9c80*/  SYNCS.PHASECHK.TRANS64.TRYWAIT P0, [R3+URZ], R0 ;  /* 0x00000000030075a7 */ /* 0x0022a4000800017f */
[----:B--2---:R-:W-:Y:S05]  /*9c90*/  @!P0 NANOSLEEP.SYNCS 0x989680 ;  /* 0x009896800000895d */ /* 0x004fea0003900000 */
[----:B------:R-:W2:Y:S02]  /*9ca0*/  @!P0 SYNCS.PHASECHK.TRANS64 P0, [R3+URZ], R0 ;  /* 0x00000000030085a7 */ /* 0x000ea4000800007f */
[----:B--2---:R-:W-:Y:S05]  /*9cb0*/  @!P0 BRA `(.L_x_313) ;  /* 0xfffffffc00f08947 */ /* 0x004fea000383ffff */
.L_x_309:
[----:B------:R-:W-:Y:S05]  /*9cc0*/  BSYNC B0 ;  /* 0x0000000000007941 */ /* 0x000fea0003800000 */
.L_x_308:
[----:B------:R-:W-:Y:S05]  /*9cd0*/  EXIT ;  /* 0x000000000000794d */ /* 0x000fea0003800000 */
.L_x_17:
[----:B----4-:R4:W0:Y:S02]  /*9ce0*/  SYNCS.PHASECHK.TRANS64.TRYWAIT P1, [R3+URZ], R0 ;  /* 0x00000000030075a7 */ /* 0x010824000802017f */
[----:B0-----:R-:W-:Y:S05]  /*9cf0*/  @!P1 NANOSLEEP.SYNCS 0x989680 ;  /* 0x009896800000995d */ /* 0x001fea0003900000 */
[----:B------:R-:W0:Y:S02]  /*9d00*/  @!P1 SYNCS.PHASECHK.TRANS64 P1, [R3+URZ], R0 ;  /* 0x00000000030095a7 */ /* 0x000e24000802007f */
[----:B0-----:R-:W-:Y:S05]  /*9d10*/  @!P1 BRA `(.L_x_17) ;  /* 0xfffffffc00f09947 */ /* 0x001fea000383ffff */
[----:B------:R-:W-:Y:S05]  /*9d20*/  BRA `(.L_x_16) ;  /* 0xffffff7400487947 */ /* 0x000fea000383ffff */
.L_x_22:
[----:B-1----:R1:W3:Y:S02]  /*9d30*/  SYNCS.PHASECHK.TRANS64.TRYWAIT P1, [R5+URZ], R4 ;  /* 0x00000004050075a7 */ /* 0x0022e4000802017f */
[----:B---3--:R-:W-:Y:S05]  /*9d40*/  @!P1 NANOSLEEP.SYNCS 0x989680 ;  /* 0x009896800000995d */ /* 0x008fea0003900000 */
[----:B------:R-:W3:Y:S02]  /*9d50*/  @!P1 SYNCS.PHASECHK.TRANS64 P1, [R5+URZ], R4 ;  /* 0x00000004050095a7 */ /* 0x000ee4000802007f */
[----:B---3--:R-:W-:Y:S05]  /*9d60*/  @!P1 BRA `(.L_x_22) ;  /* 0xfffffffc00f09947 */ /* 0x008fea000383ffff */
[----:B------:R-:W-:Y:S05]  /*9d70*/  BRA `(.L_x_21) ;  /* 0xffffff7800247947 */ /* 0x000fea000383ffff */
.L_x_295:
[----:B------:R-:W-:Y:S01]  /*9d80*/  BSSY B1, `(.L_x_314) ;  /* 0x0000006000017945 */ /* 0x000fe20003800000 */
[----:B------:R-:W-:-:S07]  /*9d90*/  IMAD.MOV.U32 R15, RZ, RZ, -0x1 ;  /* 0xffffffffff0f7424 */ /* 0x000fce00078e00ff */
[----:B------:R-:W-:Y:S05]  /*9da0*/  WARPSYNC.COLLECTIVE R15, `(.L_x_315) ;  /* 0x000000000f0c7348 */ /* 0x000fea0003c00000 */
[----:B------:R-:W-:Y:S02]  /*9db0*/  ELECT P6, UR62, PT ;  /* 0x00000000003e782f */ /* 0x000fe400038c0000 */
[----:B------:R-:W-:Y:S01]  /*9dc0*/  MOV R14, UR62 ;  /* 0x0000003e000e7c02 */ /* 0x000fe20008000f00 */
[----:B------:R-:W-:Y:S10]  /*9dd0*/  ENDCOLLECTIVE ;  /* 0x000000000000791b */ /* 0x000ff40003800000 */
.L_x_315:
[----:B------:R-:W-:Y:S05]  /*9de0*/  BSYNC B1 ;  /* 0x0000000000017941 */ /* 0x000fea0003800000 */
.L_x_314:
[----:B------:R-:W-:Y:S05]  /*9df0*/  BRA `(.L_x_316) ;  /* 0xfffffff000707947 */ /* 0x000fea000383ffff */
.L_x_298:
[----:B0-----:R0:W1:Y:S02]  /*9e00*/  SYNCS.PHASECHK.TRANS64.TRYWAIT P1, [R14+URZ+0x18], R7 ;  /* 0x000018070e0075a7 */ /* 0x001064000802017f */
[----:B-1----:R-:W-:Y:S05]  /*9e10*/  @!P1 NANOSLEEP.SYNCS 0x989680 ;  /* 0x009896800000995d */ /* 0x002fea0003900000 */
[----:B------:R-:W1:Y:S02]  /*9e20*/  @!P1 SYNCS.PHASECHK.TRANS64 P1, [R14+URZ+0x18], R7 ;  /* 0x000018070e0095a7 */ /* 0x000e64000802007f */
[----:B-1----:R-:W-:Y:S05]  /*9e30*/  @!P1 BRA `(.L_x_298) ;  /* 0xfffffffc00f09947 */ /* 0x002fea000383ffff */
[----:B------:R-:W-:Y:S05]  /*9e40*/  BRA `(.L_x_317) ;  /* 0xfffffff000a47947 */ /* 0x000fea000383ffff */
.L_x_307:
[----:B------:R-:W-:Y:S01]  /*9e50*/  BSSY B0, `(.L_x_318) ;  /* 0x0000006000007945 */ /* 0x000fe20003800000 */
[----:B------:R-:W-:-:S07]  /*9e60*/  IMAD.MOV.U32 R15, RZ, RZ, -0x1 ;  /* 0xffffffffff0f7424 */ /* 0x000fce00078e00ff */
[----:B------:R-:W-:Y:S05]  /*9e70*/  WARPSYNC.COLLECTIVE R15, `(.L_x_319) ;  /* 0x000000000f0c7348 */ /* 0x000fea0003c00000 */
[----:B------:R-:W-:Y:S02]  /*9e80*/  ELECT P6, UR62, PT ;  /* 0x00000000003e782f */ /* 0x000fe400038c0000 */
[----:B------:R-:W-:Y:S01]  /*9e90*/  MOV R14, UR62 ;  /* 0x0000003e000e7c02 */ /* 0x000fe20008000f00 */
[----:B------:R-:W-:Y:S10]  /*9ea0*/  ENDCOLLECTIVE ;  /* 0x000000000000791b */ /* 0x000ff40003800000 */
.L_x_319:
[----:B------:R-:W-:Y:S05]  /*9eb0*/  BSYNC B0 ;  /* 0x0000000000007941 */ /* 0x000fea0003800000 */
.L_x_318:
[----:B------:R-:W-:Y:S05]  /*9ec0*/  BRA `(.L_x_320) ;  /* 0xfffffff800f47947 */ /* 0x000fea000383ffff */
.L_x_311:
[----:B0-----:R0:W1:Y:S02]  /*9ed0*/  SYNCS.PHASECHK.TRANS64.TRYWAIT P0, [R7+URZ], R2 ;  /* 0x00000002070075a7 */ /* 0x001064000800017f */
[----:B-1----:R-:W-:Y:S05]  /*9ee0*/  @!P0 NANOSLEEP.SYNCS 0x989680 ;  /* 0x009896800000895d */ /* 0x002fea0003900000 */
[----:B------:R-:W1:Y:S02]  /*9ef0*/  @!P0 SYNCS.PHASECHK.TRANS64 P0, [R7+URZ], R2 ;  /* 0x00000002070085a7 */ /* 0x000e64000800007f */
[----:B-1----:R-:W-:Y:S05]  /*9f00*/  @!P0 BRA `(.L_x_311) ;  /* 0xfffffffc00f08947 */ /* 0x002fea000383ffff */
[----:B------:R-:W-:Y:S05]  /*9f10*/  BRA `(.L_x_321) ;  /* 0xfffffffc00347947 */ /* 0x000fea000383ffff */
.L_x_312:
[----:B0-----:R0:W1:Y:S02]  /*9f20*/  SYNCS.PHASECHK.TRANS64.TRYWAIT P0, [R9+URZ], R4 ;  /* 0x00000004090075a7 */ /* 0x001064000800017f */
[----:B-1----:R-:W-:Y:S05]  /*9f30*/  @!P0 NANOSLEEP.SYNCS 0x989680 ;  /* 0x009896800000895d */ /* 0x002fea0003900000 */
[----:B------:R-:W1:Y:S02]  /*9f40*/  @!P0 SYNCS.PHASECHK.TRANS64 P0, [R9+URZ], R4 ;  /* 0x00000004090085a7 */ /* 0x000e64000800007f */
[----:B-1----:R-:W-:Y:S05]  /*9f50*/  @!P0 BRA `(.L_x_312) ;  /* 0xfffffffc00f08947 */ /* 0x002fea000383ffff */
[----:B------:R-:W-:Y:S05]  /*9f60*/  BRA `(.L_x_322) ;  /* 0xfffffffc003c7947 */ /* 0x000fea000383ffff */
.L_x_323:
[----:B------:R-:W-:-:S00]  /*9f70*/  BRA `(.L_x_323) ;  /* 0xfffffffc00fc7947 */ /* 0x000fc0000383ffff */
[----:B------:R-:W-:-:S00]  /*9f80*/  NOP ;  /* 0x0000000000007918 */ /* 0x000fc00000000000 */
[----:B------:R-:W-:-:S00]  /*9f90*/  NOP ;  /* 0x0000000000007918 */ /* 0x000fc00000000000 */
[----:B------:R-:W-:-:S00]  /*9fa0*/  NOP ;  /* 0x0000000000007918 */ /* 0x000fc00000000000 */
[----:B------:R-:W-:-:S00]  /*9fb0*/  NOP ;  /* 0x0000000000007918 */ /* 0x000fc00000000000 */
[----:B------:R-:W-:-:S00]  /*9fc0*/  NOP ;  /* 0x0000000000007918 */ /* 0x000fc00000000000 */
[----:B------:R-:W-:-:S00]  /*9fd0*/  NOP ;  /* 0x0000000000007918 */ /* 0x000fc00000000000 */
[----:B------:R-:W-:-:S00]  /*9fe0*/  NOP ;  /* 0x0000000000007918 */ /* 0x000fc00000000000 */
[----:B------:R-:W-:-:S00]  /*9ff0*/  NOP ;  /* 0x0000000000007918 */ /* 0x000fc00000000000 */
.L_x_324:


//--------------------- .nv.global.init           --------------------------
	.section	.nv.global.init,"aw",@progbits
.nv.global.init:
	.type		$str$22,@object
	.size		$str$22,($str$23 - $str$22)
$str$22:
        /*0000*/ 	.byte	0x6b, 0x5f, 0x74, 0x69, 0x6c, 0x65, 0x5f, 0x63, 0x6f, 0x75, 0x6e, 0x74, 0x20, 0x3e, 0x3d, 0x20
        /*0010*/ 	.byte	0x31, 0x00
	.type		$str$23,@object
	.size		$str$23,(__unnamed_1 - $str$23)
$str$23:
        /*0012*/ 	.byte	0x2f, 0x74, 0x6d, 0x70, 0x2f, 0x63, 0x75, 0x74, 0x6c, 0x61, 0x73, 0x73, 0x5f, 0x73, 0x77, 0x65
        /*0022*/ 	.byte	0x65, 0x70, 0x5f, 0x73, 0x72, 0x63, 0x2f, 0x69, 0x6e, 0x63, 0x6c, 0x75, 0x64, 0x65, 0x2f, 0x63
        /*0032*/ 	.byte	0x75, 0x74, 0x6c, 0x61, 0x73, 0x73, 0x2f, 0x67, 0x65, 0x6d, 0x6d, 0x2f, 0x63, 0x6f, 0x6c, 0x6c
        /*0042*/ 	.byte	0x65, 0x63, 0x74, 0x69, 0x76, 0x65, 0x2f, 0x73, 0x6d, 0x39, 0x30, 0x5f, 0x6d, 0x6d, 0x61, 0x5f
        /*0052*/ 	.byte	0x74, 0x6d, 0x61, 0x5f, 0x67, 0x6d, 0x6d, 0x61, 0x5f, 0x73, 0x73, 0x5f, 0x77, 0x61, 0x72, 0x70
        /*0062*/ 	.byte	0x73, 0x70, 0x65, 0x63, 0x69, 0x61, 0x6c, 0x69, 0x7a, 0x65, 0x64, 0x2e, 0x68, 0x70, 0x70, 0x00
	.type		__unnamed_1,@object
	.size		__unnamed_1,(.L_0 - __unnamed_1)
__unnamed_1:
        /*0072*/ 	.byte	0x76, 0x6f, 0x69, 0x64, 0x20, 0x63, 0x75, 0x74, 0x6c, 0x61, 0x73, 0x73, 0x3a, 0x3a, 0x67, 0x65
        /* <DEDUP_REMOVED lines=172> */
        /*0b42*/ 	.byte	0x00
.L_0:


//--------------------- .nv.shared._ZN7cutlass13device_kernelINS_4gemm6kernel13GemmUniversalIN4cute5tupleIJiiiiEEENS1_10collective13CollectiveMmaINS1_34MainloopSm90TmaGmmaWarpSpecializedILi3ENS5_IJNS4_1CILi1EEESB_SB_EEENS1_35KernelTmaWarpSpecializedCooperativeEEENS5_IJNSA_ILi256EEENSA_ILi128EEENSA_ILi64EEEEEEaNS5_IJlSB_lEEEaSJ_NS4_8TiledMMAINS4_8MMA_AtomIJNS4_4SM904GMMA27MMA_64x128x32_S32S8S8_SS_TNEEEENS4_6LayoutINS5_IJNSA_ILi2EEESB_SB_EEENS5_IJSB_NSA_ILi0EEEST_EEEEENS5_IJNS4_10UnderscoreESW_SW_EEEEENS4_13SM90_TMA_LOADENS4_14ComposedLayoutINS4_7SwizzleILi2ELi4ELi3EEENS4_18smem_ptr_flag_bitsILi8EEENSQ_INS5_IJNSA_ILi8EEESH_EEENS5_IJSH_SB_EEEEEEEvNS4_8identityESZ_S19_vS1A_EENS_8epilogue10collective6detail29Sm90TmaWarpSpecializedAdapterINS1D_15DefaultEpilogueIaSJ_SJ_NS1C_6thread17LinearCombinationIaLi1EiiLNS1H_9ScaleType4KindE0ELNS_15FloatRoundStyleE2EaEENS1_15EpilogueDefaultEEEEEvvEEEEvNT_6ParamsE --------------------------
	.section	.nv.shared._ZN7cutlass13device_kernelINS_4gemm6kernel13GemmUniversalIN4cute5tupleIJiiiiEEENS1_10collective13CollectiveMmaINS1_34MainloopSm90TmaGmmaWarpSpecializedILi3ENS5_IJNS4_1CILi1EEESB_SB_EEENS1_35KernelTmaWarpSpecializedCooperativeEEENS5_IJNSA_ILi256EEENSA_ILi128EEENSA_ILi64EEEEEEaNS5_IJlSB_lEEEaSJ_NS4_8TiledMMAINS4_8MMA_AtomIJNS4_4SM904GMMA27MMA_64x128x32_S32S8S8_SS_TNEEEENS4_6LayoutINS5_IJNSA_ILi2EEESB_SB_EEENS5_IJSB_NSA_ILi0EEEST_EEEEENS5_IJNS4_10UnderscoreESW_SW_EEEEENS4_13SM90_TMA_LOADENS4_14ComposedLayoutINS4_7SwizzleILi2ELi4ELi3EEENS4_18smem_ptr_flag_bitsILi8EEENSQ_INS5_IJNSA_ILi8EEESH_EEENS5_IJSH_SB_EEEEEEEvNS4_8identityESZ_S19_vS1A_EENS_8epilogue10collective6detail29Sm90TmaWarpSpecializedAdapterINS1D_15DefaultEpilogueIaSJ_SJ_NS1C_6thread17LinearCombinationIaLi1EiiLNS1H_9ScaleType4KindE0ELNS_15FloatRoundStyleE2EaEENS1_15EpilogueDefaultEEEEEvvEEEEvNT_6ParamsE,"aw",@nobits
	.sectionflags	@""
	.align	16
	.zero		1024


//--------------------- .nv.shared.reserved.0     --------------------------
	.section	.nv.shared.reserved.0,"aw",@nobits
	.weak		__nv_reservedSMEM_offset_0_alias
	.size		__nv_reservedSMEM_offset_0_alias, 0, 0
	.other		__nv_reservedSMEM_offset_0_alias,@"STO_CUDA_RESERVED_SHARED STV_DEFAULT"
__nv_reservedSMEM_offset_0_alias:
	.zero		0


//--------------------- .nv.global                --------------------------
	.section	.nv.global,"aw",@nobits
.nv.global:
	.type		_ZN40_INTERNAL_5ed33a53_4_k_cu_5c2dde54_292634cute1_E,@object
	.size		_ZN40_INTERNAL_5ed33a53_4_k_cu_5c2dde54_292634cute1_E,(_ZN40_INTERNAL_5ed33a53_4_k_cu_5c2dde54_292634cuda3std3__45__cpo6cbeginE - _ZN40_INTERNAL_5ed33a53_4_k_cu_5c2dde54_292634cute1_E)
_ZN40_INTERNAL_5ed33a53_4_k_cu_5c2dde54_292634cute1_E:
	.zero		1
	.type		_ZN40_INTERNAL_5ed33a53_4_k_cu_5c2dde54_292634cuda3std3__45__cpo6cbeginE,@object
	.size		_ZN40_INTERNAL_5ed33a53_4_k_cu_5c2dde54_292634cuda3std3__45__cpo6cbeginE,(_ZN40_INTERNAL_5ed33a53_4_k_cu_5c2dde54_292634cuda3std3__48in_placeE - _ZN40_INTERNAL_5ed33a53_4_k_cu_5c2dde54_292634cuda3std3__45__cpo6cbeginE)
_ZN40_INTERNAL_5ed33a53_4_k_cu_5c2dde54_292634cuda3std3__45__cpo6cbeginE:
	.zero		1
	.type		_ZN40_INTERNAL_5ed33a53_4_k_cu_5c2dde54_292634cuda3std3__48in_placeE,@object
	.size		_ZN40_INTERNAL_5ed33a53_4_k_cu_5c2dde54_292634cuda3std3__48in_placeE,(_ZN40_INTERNAL_5ed33a53_4_k_cu_5c2dde54_292634cuda3std6ranges3__45__cpo9iter_moveE - _ZN40_INTERNAL_5ed33a53_4_k_cu_5c2dde54_292634cuda3std3__48in_placeE)
_ZN40_INTERNAL_5ed33a53_4_k_cu_5c2dde54_292634cuda3std3__48in_placeE:
	.zero		1
	.type		_ZN40_INTERNAL_5ed33a53_4_k_cu_5c2dde54_292634cuda3std6ranges3__45__cpo9iter_moveE,@object
	.size		_ZN40_INTERNAL_5ed33a53_4_k_cu_5c2dde54_292634cuda3std6ranges3__45__cpo9iter_moveE,(_ZN40_INTERNAL_5ed33a53_4_k_cu_5c2dde54_292634cuda3std3__45__cpo5beginE - _ZN40_INTERNAL_5ed33a53_4_k_cu_5c2dde54_292634cuda3std6ranges3__45__cpo9iter_moveE)
_ZN40_INTERNAL_5ed33a53_4_k_cu_5c2dde54_292634cuda3std6ranges3__45__cpo9iter_moveE:
	.zero		1
	.type		_ZN40_INTERNAL_5ed33a53_4_k_cu_5c2dde54_292634cuda3std3__45__cpo5beginE,@object
	.size		_ZN40_INTERNAL_5ed33a53_4_k_cu_5c2dde54_292634cuda3std3__45__cpo5beginE,(_ZN40_INTERNAL_5ed33a53_4_k_cu_5c2dde54_292634cuda3std3__442_GLOBAL__N__5ed33a53_4_k_cu_5c2dde54_292636ignoreE - _ZN40_INTERNAL_5ed33a53_4_k_cu_5c2dde54_292634cuda3std3__45__cpo5beginE)
_ZN40_INTERNAL_5ed33a53_4_k_cu_5c2dde54_292634cuda3std3__45__cpo5beginE:
	.zero		1
	.type		_ZN40_INTERNAL_5ed33a53_4_k_cu_5c2dde54_292634cuda3std3__442_GLOBAL__N__5ed33a53_4_k_cu_5c2dde54_292636ignoreE,@object
	.size		_ZN40_INTERNAL_5ed33a53_4_k_cu_5c2dde54_292634cuda3std3__442_GLOBAL__N__5ed33a53_4_k_cu_5c2dde54_292636ignoreE,(_ZN40_INTERNAL_5ed33a53_4_k_cu_5c2dde54_292634cute7productE - _ZN40_INTERNAL_5ed33a53_4_k_cu_5c2dde54_292634cuda3std3__442_GLOBAL__N__5ed33a53_4_k_cu_5c2dde54_292636ignoreE)
_ZN40_INTERNAL_5ed33a53_4_k_cu_5c2dde54_292634cuda3std3__442_GLOBAL__N__5ed33a53_4_k_cu_5c2dde54_292636ignoreE:
	.zero		1
	.type		_ZN40_INTERNAL_5ed33a53_4_k_cu_5c2dde54_292634cute7productE,@object
	.size		_ZN40_INTERNAL_5ed33a53_4_k_cu_5c2dde54_292634cute7productE,(_ZN40_INTERNAL_5ed33a53_4_k_cu_5c2dde54_292634cuda3std3__45__cpo3endE - _ZN40_INTERNAL_5ed33a53_4_k_cu_5c2dde54_292634cute7productE)
_ZN40_INTERNAL_5ed33a53_4_k_cu_5c2dde54_292634cute7productE:
	.zero		1
	.type		_ZN40_INTERNAL_5ed33a53_4_k_cu_5c2dde54_292634cuda3std3__45__cpo3endE,@object
	.size		_ZN40_INTERNAL_5ed33a53_4_k_cu_5c2dde54_292634cuda3std3__45__cpo3endE,(_ZN40_INTERNAL_5ed33a53_4_k_cu_5c2dde54_292634cuda3std3__419piecewise_constructE - _ZN40_INTERNAL_5ed33a53_4_k_cu_5c2dde54_292634cuda3std3__45__cpo3endE)
_ZN40_INTERNAL_5ed33a53_4_k_cu_5c2dde54_292634cuda3std3__45__cpo3endE:
	.zero		1
	.type		_ZN40_INTERNAL_5ed33a53_4_k_cu_5c2dde54_292634cuda3std3__419piecewise_constructE,@object
	.size		_ZN40_INTERNAL_5ed33a53_4_k_cu_5c2dde54_292634cuda3std3__419piecewise_constructE,(_ZN40_INTERNAL_5ed33a53_4_k_cu_5c2dde54_292634cuda3std3__45__cpo4cendE - _ZN40_INTERNAL_5ed33a53_4_k_cu_5c2dde54_292634cuda3std3__419piecewise_constructE)
_ZN40_INTERNAL_5ed33a53_4_k_cu_5c2dde54_292634cuda3std3__419piecewise_constructE:
	.zero		1
	.type		_ZN40_INTERNAL_5ed33a53_4_k_cu_5c2dde54_292634cuda3std3__45__cpo4cendE,@object
	.size		_ZN40_INTERNAL_5ed33a53_4_k_cu_5c2dde54_292634cuda3std3__45__cpo4cendE,(_ZN40_INTERNAL_5ed33a53_4_k_cu_5c2dde54_292634cuda3std6ranges3__45__cpo4swapE - _ZN40_INTERNAL_5ed33a53_4_k_cu_5c2dde54_292634cuda3std3__45__cpo4cendE)
_ZN40_INTERNAL_5ed33a53_4_k_cu_5c2dde54_292634cuda3std3__45__cpo4cendE:
	.zero		1
	.type		_ZN40_INTERNAL_5ed33a53_4_k_cu_5c2dde54_292634cuda3std6ranges3__45__cpo4swapE,@object
	.size		_ZN40_INTERNAL_5ed33a53_4_k_cu_5c2dde54_292634cuda3std6ranges3__45__cpo4swapE,(.L_8 - _ZN40_INTERNAL_5ed33a53_4_k_cu_5c2dde54_292634cuda3std6ranges3__45__cpo4swapE)
_ZN40_INTERNAL_5ed33a53_4_k_cu_5c2dde54_292634cuda3std6ranges3__45__cpo4swapE:
	.zero		1
.L_8:


//--------------------- .nv.constant0._ZN7cutlass13device_kernelINS_4gemm6kernel13GemmUniversalIN4cute5tupleIJiiiiEEENS1_10collective13CollectiveMmaINS1_34MainloopSm90TmaGmmaWarpSpecializedILi3ENS5_IJNS4_1CILi1EEESB_SB_EEENS1_35KernelTmaWarpSpecializedCooperativeEEENS5_IJNSA_ILi256EEENSA_ILi128EEENSA_ILi64EEEEEEaNS5_IJlSB_lEEEaSJ_NS4_8TiledMMAINS4_8MMA_AtomIJNS4_4SM904GMMA27MMA_64x128x32_S32S8S8_SS_TNEEEENS4_6LayoutINS5_IJNSA_ILi2EEESB_SB_EEENS5_IJSB_NSA_ILi0EEEST_EEEEENS5_IJNS4_10UnderscoreESW_SW_EEEEENS4_13SM90_TMA_LOADENS4_14ComposedLayoutINS4_7SwizzleILi2ELi4ELi3EEENS4_18smem_ptr_flag_bitsILi8EEENSQ_INS5_IJNSA_ILi8EEESH_EEENS5_IJSH_SB_EEEEEEEvNS4_8identityESZ_S19_vS1A_EENS_8epilogue10collective6detail29Sm90TmaWarpSpecializedAdapterINS1D_15DefaultEpilogueIaSJ_SJ_NS1C_6thread17LinearCombinationIaLi1EiiLNS1H_9ScaleType4KindE0ELNS_15FloatRoundStyleE2EaEENS1_15EpilogueDefaultEEEEEvvEEEEvNT_6ParamsE --------------------------
	.section	.nv.constant0._ZN7cutlass13device_kernelINS_4gemm6kernel13GemmUniversalIN4cute5tupleIJiiiiEEENS1_10collective13CollectiveMmaINS1_34MainloopSm90TmaGmmaWarpSpecializedILi3ENS5_IJNS4_1CILi1EEESB_SB_EEENS1_35KernelTmaWarpSpecializedCooperativeEEENS5_IJNSA_ILi256EEENSA_ILi128EEENSA_ILi64EEEEEEaNS5_IJlSB_lEEEaSJ_NS4_8TiledMMAINS4_8MMA_AtomIJNS4_4SM904GMMA27MMA_64x128x32_S32S8S8_SS_TNEEEENS4_6LayoutINS5_IJNSA_ILi2EEESB_SB_EEENS5_IJSB_NSA_ILi0EEEST_EEEEENS5_IJNS4_10UnderscoreESW_SW_EEEEENS4_13SM90_TMA_LOADENS4_14ComposedLayoutINS4_7SwizzleILi2ELi4ELi3EEENS4_18smem_ptr_flag_bitsILi8EEENSQ_INS5_IJNSA_ILi8EEESH_EEENS5_IJSH_SB_EEEEEEEvNS4_8identityESZ_S19_vS1A_EENS_8epilogue10collective6detail29Sm90TmaWarpSpecializedAdapterINS1D_15DefaultEpilogueIaSJ_SJ_NS1C_6thread17LinearCombinationIaLi1EiiLNS1H_9ScaleType4KindE0ELNS_15FloatRoundStyleE2EaEENS1_15EpilogueDefaultEEEEEvvEEEEvNT_6ParamsE,"a",@progbits
	.sectionflags	@""
	.align	4
.nv.constant0._ZN7cutlass13device_kernelINS_4gemm6kernel13GemmUniversalIN4cute5tupleIJiiiiEEENS1_10collective13CollectiveMmaINS1_34MainloopSm90TmaGmmaWarpSpecializedILi3ENS5_IJNS4_1CILi1EEESB_SB_EEENS1_35KernelTmaWarpSpecializedCooperativeEEENS5_IJNSA_ILi256EEENSA_ILi128EEENSA_ILi64EEEEEEaNS5_IJlSB_lEEEaSJ_NS4_8TiledMMAINS4_8MMA_AtomIJNS4_4SM904GMMA27MMA_64x128x32_S32S8S8_SS_TNEEEENS4_6LayoutINS5_IJNSA_ILi2EEESB_SB_EEENS5_IJSB_NSA_ILi0EEEST_EEEEENS5_IJNS4_10UnderscoreESW_SW_EEEEENS4_13SM90_TMA_LOADENS4_14ComposedLayoutINS4_7SwizzleILi2ELi4ELi3EEENS4_18smem_ptr_flag_bitsILi8EEENSQ_INS5_IJNSA_ILi8EEESH_EEENS5_IJSH_SB_EEEEEEEvNS4_8identityESZ_S19_vS1A_EENS_8epilogue10collective6detail29Sm90TmaWarpSpecializedAdapterINS1D_15DefaultEpilogueIaSJ_SJ_NS1C_6thread17LinearCombinationIaLi1EiiLNS1H_9ScaleType4KindE0ELNS_15FloatRoundStyleE2EaEENS1_15EpilogueDefaultEEEEEvvEEEEvNT_6ParamsE:
	.zero		1664


//--------------------- SYMBOLS --------------------------

	.type		.nv.reservedSmem.offset0,@object
	.size		.nv.reservedSmem.offset0,0x4
	.type		__assertfail,@function
